//
// Generated by NVIDIA NVVM Compiler
//
// Compiler Build ID: CL-36424714
// Cuda compilation tools, release 13.0, V13.0.88
// Based on NVVM 20.0.0
//

.version 9.0
.target sm_100
.address_size 64

	// .globl	_Z21cuda_semi_llg_kernelAPdS_PfS_S_S_dddid

.visible .entry _Z21cuda_semi_llg_kernelAPdS_PfS_S_S_dddid(
	.param .u64 .ptr .align 1 _Z21cuda_semi_llg_kernelAPdS_PfS_S_S_dddid_param_0,
	.param .u64 .ptr .align 1 _Z21cuda_semi_llg_kernelAPdS_PfS_S_S_dddid_param_1,
	.param .u64 .ptr .align 1 _Z21cuda_semi_llg_kernelAPdS_PfS_S_S_dddid_param_2,
	.param .u64 .ptr .align 1 _Z21cuda_semi_llg_kernelAPdS_PfS_S_S_dddid_param_3,
	.param .u64 .ptr .align 1 _Z21cuda_semi_llg_kernelAPdS_PfS_S_S_dddid_param_4,
	.param .u64 .ptr .align 1 _Z21cuda_semi_llg_kernelAPdS_PfS_S_S_dddid_param_5,
	.param .f64 _Z21cuda_semi_llg_kernelAPdS_PfS_S_S_dddid_param_6,
	.param .f64 _Z21cuda_semi_llg_kernelAPdS_PfS_S_S_dddid_param_7,
	.param .f64 _Z21cuda_semi_llg_kernelAPdS_PfS_S_S_dddid_param_8,
	.param .u32 _Z21cuda_semi_llg_kernelAPdS_PfS_S_S_dddid_param_9,
	.param .f64 _Z21cuda_semi_llg_kernelAPdS_PfS_S_S_dddid_param_10
)
{
	.reg .pred 	%p<2>;
	.reg .b32 	%r<12>;
	.reg .b32 	%f<4>;
	.reg .b64 	%rd<29>;
	.reg .b64 	%fd<81>;

	ld.param.u64 	%rd2, [_Z21cuda_semi_llg_kernelAPdS_PfS_S_S_dddid_param_1];
	ld.param.u64 	%rd4, [_Z21cuda_semi_llg_kernelAPdS_PfS_S_S_dddid_param_3];
	ld.param.u64 	%rd5, [_Z21cuda_semi_llg_kernelAPdS_PfS_S_S_dddid_param_4];
	ld.param.f64 	%fd2, [_Z21cuda_semi_llg_kernelAPdS_PfS_S_S_dddid_param_7];
	ld.param.f64 	%fd3, [_Z21cuda_semi_llg_kernelAPdS_PfS_S_S_dddid_param_8];
	ld.param.u32 	%r2, [_Z21cuda_semi_llg_kernelAPdS_PfS_S_S_dddid_param_9];
	ld.param.f64 	%fd4, [_Z21cuda_semi_llg_kernelAPdS_PfS_S_S_dddid_param_10];
	mov.u32 	%r3, %ctaid.x;
	mov.u32 	%r4, %ntid.x;
	mov.u32 	%r5, %tid.x;
	mad.lo.s32 	%r1, %r3, %r4, %r5;
	setp.ge.s32 	%p1, %r1, %r2;
	@%p1 bra 	$L__BB0_2;
	ld.param.f64 	%fd80, [_Z21cuda_semi_llg_kernelAPdS_PfS_S_S_dddid_param_6];
	ld.param.u64 	%rd28, [_Z21cuda_semi_llg_kernelAPdS_PfS_S_S_dddid_param_5];
	ld.param.u64 	%rd27, [_Z21cuda_semi_llg_kernelAPdS_PfS_S_S_dddid_param_2];
	ld.param.u64 	%rd26, [_Z21cuda_semi_llg_kernelAPdS_PfS_S_S_dddid_param_0];
	cvta.to.global.u64 	%rd7, %rd28;
	cvta.to.global.u64 	%rd8, %rd4;
	cvta.to.global.u64 	%rd9, %rd2;
	cvta.to.global.u64 	%rd10, %rd27;
	cvta.to.global.u64 	%rd11, %rd5;
	cvta.to.global.u64 	%rd12, %rd26;
	mul.lo.s32 	%r6, %r1, 3;
	mul.wide.s32 	%rd13, %r1, 8;
	add.s64 	%rd14, %rd7, %rd13;
	ld.global.f64 	%fd5, [%rd14];
	mul.f64 	%fd6, %fd5, 0d3B40B0E7F1528C6D;
	add.s64 	%rd15, %rd8, %rd13;
	ld.global.f64 	%fd7, [%rd15];
	mul.f64 	%fd8, %fd4, %fd7;
	div.rn.f64 	%fd9, %fd6, %fd8;
	sqrt.rn.f64 	%fd10, %fd9;
	mul.wide.s32 	%rd16, %r6, 8;
	add.s64 	%rd17, %rd9, %rd16;
	ld.global.f64 	%fd11, [%rd17];
	mul.wide.s32 	%rd18, %r1, 4;
	add.s64 	%rd19, %rd10, %rd18;
	ld.global.f32 	%f1, [%rd19];
	cvt.f64.f32 	%fd12, %f1;
	fma.rn.f64 	%fd13, %fd10, %fd12, %fd80;
	fma.rn.f64 	%fd14, %fd7, %fd13, %fd11;
	add.s64 	%rd20, %rd11, %rd13;
	ld.global.f64 	%fd15, [%rd20];
	mul.f64 	%fd16, %fd15, %fd14;
	ld.global.f64 	%fd17, [%rd17+8];
	add.s32 	%r7, %r1, %r2;
	add.s32 	%r8, %r7, 1;
	mul.wide.s32 	%rd21, %r8, 4;
	add.s64 	%rd22, %rd10, %rd21;
	ld.global.f32 	%f2, [%rd22];
	cvt.f64.f32 	%fd18, %f2;
	fma.rn.f64 	%fd19, %fd10, %fd18, %fd2;
	fma.rn.f64 	%fd20, %fd7, %fd19, %fd17;
	mul.f64 	%fd21, %fd15, %fd20;
	ld.global.f64 	%fd22, [%rd17+16];
	shl.b32 	%r9, %r2, 1;
	add.s32 	%r10, %r1, %r9;
	add.s32 	%r11, %r10, 2;
	mul.wide.s32 	%rd23, %r11, 4;
	add.s64 	%rd24, %rd10, %rd23;
	ld.global.f32 	%f3, [%rd24];
	cvt.f64.f32 	%fd23, %f3;
	fma.rn.f64 	%fd24, %fd10, %fd23, %fd3;
	fma.rn.f64 	%fd25, %fd7, %fd24, %fd22;
	mul.f64 	%fd26, %fd15, %fd25;
	add.s64 	%rd25, %rd12, %rd16;
	ld.global.f64 	%fd27, [%rd25];
	ld.global.f64 	%fd28, [%rd25+8];
	ld.global.f64 	%fd29, [%rd25+16];
	mul.f64 	%fd30, %fd28, %fd26;
	mul.f64 	%fd31, %fd21, %fd29;
	sub.f64 	%fd32, %fd30, %fd31;
	mul.f64 	%fd33, %fd16, %fd29;
	mul.f64 	%fd34, %fd27, %fd26;
	sub.f64 	%fd35, %fd33, %fd34;
	mul.f64 	%fd36, %fd21, %fd27;
	mul.f64 	%fd37, %fd16, %fd28;
	sub.f64 	%fd38, %fd36, %fd37;
	mul.f64 	%fd39, %fd4, 0dBFE0000000000000;
	fma.rn.f64 	%fd40, %fd5, %fd32, %fd16;
	mul.f64 	%fd41, %fd39, %fd40;
	fma.rn.f64 	%fd42, %fd5, %fd35, %fd21;
	mul.f64 	%fd43, %fd39, %fd42;
	fma.rn.f64 	%fd44, %fd38, %fd5, %fd26;
	mul.f64 	%fd45, %fd39, %fd44;
	mul.f64 	%fd46, %fd43, %fd43;
	fma.rn.f64 	%fd47, %fd41, %fd41, %fd46;
	fma.rn.f64 	%fd48, %fd45, %fd45, %fd47;
	add.f64 	%fd49, %fd48, 0d3FF0000000000000;
	rcp.rn.f64 	%fd50, %fd49;
	mul.f64 	%fd51, %fd28, %fd43;
	fma.rn.f64 	%fd52, %fd27, %fd41, %fd51;
	fma.rn.f64 	%fd53, %fd29, %fd45, %fd52;
	mul.f64 	%fd54, %fd29, %fd43;
	mul.f64 	%fd55, %fd28, %fd45;
	sub.f64 	%fd56, %fd54, %fd55;
	mul.f64 	%fd57, %fd27, %fd45;
	mul.f64 	%fd58, %fd29, %fd41;
	sub.f64 	%fd59, %fd57, %fd58;
	mul.f64 	%fd60, %fd28, %fd41;
	mul.f64 	%fd61, %fd27, %fd43;
	sub.f64 	%fd62, %fd60, %fd61;
	mov.f64 	%fd63, 0d3FF0000000000000;
	sub.f64 	%fd64, %fd63, %fd48;
	fma.rn.f64 	%fd65, %fd41, %fd53, %fd56;
	add.f64 	%fd66, %fd65, %fd65;
	fma.rn.f64 	%fd67, %fd27, %fd64, %fd66;
	fma.rn.f64 	%fd68, %fd50, %fd67, %fd27;
	mul.f64 	%fd69, %fd68, 0d3FE0000000000000;
	st.global.f64 	[%rd25], %fd69;
	fma.rn.f64 	%fd70, %fd43, %fd53, %fd59;
	add.f64 	%fd71, %fd70, %fd70;
	fma.rn.f64 	%fd72, %fd28, %fd64, %fd71;
	fma.rn.f64 	%fd73, %fd50, %fd72, %fd28;
	mul.f64 	%fd74, %fd73, 0d3FE0000000000000;
	st.global.f64 	[%rd25+8], %fd74;
	fma.rn.f64 	%fd75, %fd45, %fd53, %fd62;
	add.f64 	%fd76, %fd75, %fd75;
	fma.rn.f64 	%fd77, %fd29, %fd64, %fd76;
	fma.rn.f64 	%fd78, %fd50, %fd77, %fd29;
	mul.f64 	%fd79, %fd78, 0d3FE0000000000000;
	st.global.f64 	[%rd25+16], %fd79;
$L__BB0_2:
	ret;

}
	// .globl	_Z21cuda_semi_llg_kernelBPdS_S_PfS_S_S_dddid
.visible .entry _Z21cuda_semi_llg_kernelBPdS_S_PfS_S_S_dddid(
	.param .u64 .ptr .align 1 _Z21cuda_semi_llg_kernelBPdS_S_PfS_S_S_dddid_param_0,
	.param .u64 .ptr .align 1 _Z21cuda_semi_llg_kernelBPdS_S_PfS_S_S_dddid_param_1,
	.param .u64 .ptr .align 1 _Z21cuda_semi_llg_kernelBPdS_S_PfS_S_S_dddid_param_2,
	.param .u64 .ptr .align 1 _Z21cuda_semi_llg_kernelBPdS_S_PfS_S_S_dddid_param_3,
	.param .u64 .ptr .align 1 _Z21cuda_semi_llg_kernelBPdS_S_PfS_S_S_dddid_param_4,
	.param .u64 .ptr .align 1 _Z21cuda_semi_llg_kernelBPdS_S_PfS_S_S_dddid_param_5,
	.param .u64 .ptr .align 1 _Z21cuda_semi_llg_kernelBPdS_S_PfS_S_S_dddid_param_6,
	.param .f64 _Z21cuda_semi_llg_kernelBPdS_S_PfS_S_S_dddid_param_7,
	.param .f64 _Z21cuda_semi_llg_kernelBPdS_S_PfS_S_S_dddid_param_8,
	.param .f64 _Z21cuda_semi_llg_kernelBPdS_S_PfS_S_S_dddid_param_9,
	.param .u32 _Z21cuda_semi_llg_kernelBPdS_S_PfS_S_S_dddid_param_10,
	.param .f64 _Z21cuda_semi_llg_kernelBPdS_S_PfS_S_S_dddid_param_11
)
{
	.reg .pred 	%p<2>;
	.reg .b32 	%r<12>;
	.reg .b32 	%f<4>;
	.reg .b64 	%rd<33>;
	.reg .b64 	%fd<81>;

	ld.param.u64 	%rd2, [_Z21cuda_semi_llg_kernelBPdS_S_PfS_S_S_dddid_param_1];
	ld.param.u64 	%rd4, [_Z21cuda_semi_llg_kernelBPdS_S_PfS_S_S_dddid_param_3];
	ld.param.u64 	%rd5, [_Z21cuda_semi_llg_kernelBPdS_S_PfS_S_S_dddid_param_4];
	ld.param.f64 	%fd1, [_Z21cuda_semi_llg_kernelBPdS_S_PfS_S_S_dddid_param_7];
	ld.param.f64 	%fd2, [_Z21cuda_semi_llg_kernelBPdS_S_PfS_S_S_dddid_param_8];
	ld.param.f64 	%fd3, [_Z21cuda_semi_llg_kernelBPdS_S_PfS_S_S_dddid_param_9];
	ld.param.u32 	%r2, [_Z21cuda_semi_llg_kernelBPdS_S_PfS_S_S_dddid_param_10];
	mov.u32 	%r3, %ctaid.x;
	mov.u32 	%r4, %ntid.x;
	mov.u32 	%r5, %tid.x;
	mad.lo.s32 	%r1, %r3, %r4, %r5;
	setp.ge.s32 	%p1, %r1, %r2;
	@%p1 bra 	$L__BB1_2;
	ld.param.f64 	%fd80, [_Z21cuda_semi_llg_kernelBPdS_S_PfS_S_S_dddid_param_11];
	ld.param.u64 	%rd32, [_Z21cuda_semi_llg_kernelBPdS_S_PfS_S_S_dddid_param_6];
	ld.param.u64 	%rd31, [_Z21cuda_semi_llg_kernelBPdS_S_PfS_S_S_dddid_param_5];
	ld.param.u64 	%rd30, [_Z21cuda_semi_llg_kernelBPdS_S_PfS_S_S_dddid_param_2];
	ld.param.u64 	%rd29, [_Z21cuda_semi_llg_kernelBPdS_S_PfS_S_S_dddid_param_0];
	cvta.to.global.u64 	%rd8, %rd32;
	cvta.to.global.u64 	%rd9, %rd5;
	cvta.to.global.u64 	%rd10, %rd30;
	cvta.to.global.u64 	%rd11, %rd4;
	cvta.to.global.u64 	%rd12, %rd31;
	cvta.to.global.u64 	%rd13, %rd29;
	cvta.to.global.u64 	%rd14, %rd2;
	mul.lo.s32 	%r6, %r1, 3;
	mul.wide.s32 	%rd15, %r1, 8;
	add.s64 	%rd16, %rd8, %rd15;
	ld.global.f64 	%fd5, [%rd16];
	mul.f64 	%fd6, %fd5, 0d3B40B0E7F1528C6D;
	add.s64 	%rd17, %rd9, %rd15;
	ld.global.f64 	%fd7, [%rd17];
	mul.f64 	%fd8, %fd80, %fd7;
	div.rn.f64 	%fd9, %fd6, %fd8;
	sqrt.rn.f64 	%fd10, %fd9;
	mul.wide.s32 	%rd18, %r6, 8;
	add.s64 	%rd19, %rd10, %rd18;
	ld.global.f64 	%fd11, [%rd19];
	mul.wide.s32 	%rd20, %r1, 4;
	add.s64 	%rd21, %rd11, %rd20;
	ld.global.f32 	%f1, [%rd21];
	cvt.f64.f32 	%fd12, %f1;
	fma.rn.f64 	%fd13, %fd10, %fd12, %fd1;
	fma.rn.f64 	%fd14, %fd7, %fd13, %fd11;
	add.s64 	%rd22, %rd12, %rd15;
	ld.global.f64 	%fd15, [%rd22];
	mul.f64 	%fd16, %fd15, %fd14;
	ld.global.f64 	%fd17, [%rd19+8];
	add.s32 	%r7, %r1, %r2;
	add.s32 	%r8, %r7, 1;
	mul.wide.s32 	%rd23, %r8, 4;
	add.s64 	%rd24, %rd11, %rd23;
	ld.global.f32 	%f2, [%rd24];
	cvt.f64.f32 	%fd18, %f2;
	fma.rn.f64 	%fd19, %fd10, %fd18, %fd2;
	fma.rn.f64 	%fd20, %fd7, %fd19, %fd17;
	mul.f64 	%fd21, %fd15, %fd20;
	ld.global.f64 	%fd22, [%rd19+16];
	shl.b32 	%r9, %r2, 1;
	add.s32 	%r10, %r1, %r9;
	add.s32 	%r11, %r10, 2;
	mul.wide.s32 	%rd25, %r11, 4;
	add.s64 	%rd26, %rd11, %rd25;
	ld.global.f32 	%f3, [%rd26];
	cvt.f64.f32 	%fd23, %f3;
	fma.rn.f64 	%fd24, %fd10, %fd23, %fd3;
	fma.rn.f64 	%fd25, %fd7, %fd24, %fd22;
	mul.f64 	%fd26, %fd15, %fd25;
	add.s64 	%rd27, %rd13, %rd18;
	ld.global.f64 	%fd27, [%rd27];
	ld.global.f64 	%fd28, [%rd27+8];
	ld.global.f64 	%fd29, [%rd27+16];
	add.s64 	%rd28, %rd14, %rd18;
	ld.global.f64 	%fd30, [%rd28];
	ld.global.f64 	%fd31, [%rd28+8];
	ld.global.f64 	%fd32, [%rd28+16];
	mul.f64 	%fd33, %fd28, %fd26;
	mul.f64 	%fd34, %fd21, %fd29;
	sub.f64 	%fd35, %fd33, %fd34;
	mul.f64 	%fd36, %fd16, %fd29;
	mul.f64 	%fd37, %fd27, %fd26;
	sub.f64 	%fd38, %fd36, %fd37;
	mul.f64 	%fd39, %fd21, %fd27;
	mul.f64 	%fd40, %fd16, %fd28;
	sub.f64 	%fd41, %fd39, %fd40;
	mul.f64 	%fd42, %fd80, 0dBFE0000000000000;
	fma.rn.f64 	%fd43, %fd35, %fd5, %fd16;
	mul.f64 	%fd44, %fd42, %fd43;
	fma.rn.f64 	%fd45, %fd38, %fd5, %fd21;
	mul.f64 	%fd46, %fd42, %fd45;
	fma.rn.f64 	%fd47, %fd41, %fd5, %fd26;
	mul.f64 	%fd48, %fd42, %fd47;
	mul.f64 	%fd49, %fd46, %fd46;
	fma.rn.f64 	%fd50, %fd44, %fd44, %fd49;
	fma.rn.f64 	%fd51, %fd48, %fd48, %fd50;
	add.f64 	%fd52, %fd51, 0d3FF0000000000000;
	rcp.rn.f64 	%fd53, %fd52;
	mul.f64 	%fd54, %fd31, %fd46;
	fma.rn.f64 	%fd55, %fd30, %fd44, %fd54;
	fma.rn.f64 	%fd56, %fd32, %fd48, %fd55;
	mul.f64 	%fd57, %fd32, %fd46;
	mul.f64 	%fd58, %fd31, %fd48;
	sub.f64 	%fd59, %fd57, %fd58;
	mul.f64 	%fd60, %fd30, %fd48;
	mul.f64 	%fd61, %fd32, %fd44;
	sub.f64 	%fd62, %fd60, %fd61;
	mul.f64 	%fd63, %fd31, %fd44;
	mul.f64 	%fd64, %fd30, %fd46;
	sub.f64 	%fd65, %fd63, %fd64;
	mov.f64 	%fd66, 0d3FF0000000000000;
	sub.f64 	%fd67, %fd66, %fd51;
	fma.rn.f64 	%fd68, %fd44, %fd56, %fd59;
	add.f64 	%fd69, %fd68, %fd68;
	fma.rn.f64 	%fd70, %fd30, %fd67, %fd69;
	mul.f64 	%fd71, %fd53, %fd70;
	st.global.f64 	[%rd27], %fd71;
	fma.rn.f64 	%fd72, %fd46, %fd56, %fd62;
	add.f64 	%fd73, %fd72, %fd72;
	fma.rn.f64 	%fd74, %fd31, %fd67, %fd73;
	mul.f64 	%fd75, %fd53, %fd74;
	st.global.f64 	[%rd27+8], %fd75;
	fma.rn.f64 	%fd76, %fd48, %fd56, %fd65;
	add.f64 	%fd77, %fd76, %fd76;
	fma.rn.f64 	%fd78, %fd32, %fd67, %fd77;
	mul.f64 	%fd79, %fd53, %fd78;
	st.global.f64 	[%rd27+16], %fd79;
$L__BB1_2:
	ret;

}


// ===== COMPILED SASS (sm_100) =====

	.target	sm_100

	.elftype	@"ET_EXEC"


//--------------------- .note.nv.tkinfo           --------------------------
	.section	.note.nv.tkinfo,"",@"SHT_NOTE"
	.sectionflags	@"SHF_NOTE_NV_TKINFO"
	.tkinfo
        /*0018*/ 	.word	0x00000002
        /*0030*/ 	.string	""
        /*0030*/ 	.string	"ptxas"
        /*0030*/ 	.string	"Cuda compilation tools, release 13.0, V13.0.88"
        /*0030*/ 	.string	"Build cuda_13.0.r13.0/compiler.36424714_0"
        /*0030*/ 	.string	"-arch sm_100 -m 64 "



//--------------------- .note.nv.cuinfo           --------------------------
	.section	.note.nv.cuinfo,"",@"SHT_NOTE"
	.sectionflags	@"SHF_NOTE_NV_CUINFO"
        /*0018*/ 	.short	0x0002
        /*001a*/ 	.short	0x0064
        /*001c*/ 	.short	0x0082
	.zero		2


//--------------------- .nv.info                  --------------------------
	.section	.nv.info,"",@"SHT_CUDA_INFO"
	.align	4


	//----- nvinfo : EIATTR_REGCOUNT
	.align		4
        /*0000*/ 	.byte	0x04, 0x2f
        /*0002*/ 	.short	(.L_1 - .L_0)
	.align		4
.L_0:
        /*0004*/ 	.word	index@(_Z21cuda_semi_llg_kernelAPdS_PfS_S_S_dddid)
        /*0008*/ 	.word	0x00000020


	//----- nvinfo : EIATTR_FRAME_SIZE
	.align		4
.L_1:
        /*000c*/ 	.byte	0x04, 0x11
        /*000e*/ 	.short	(.L_3 - .L_2)
	.align		4
.L_2:
        /*0010*/ 	.word	index@($__internal_5_$__cuda_sm20_dsqrt_rn_f64_mediumpath_v1)
        /*0014*/ 	.word	0x00000000


	//----- nvinfo : EIATTR_FRAME_SIZE
	.align		4
.L_3:
        /*0018*/ 	.byte	0x04, 0x11
        /*001a*/ 	.short	(.L_5 - .L_4)
	.align		4
.L_4:
        /*001c*/ 	.word	index@($__internal_4_$__cuda_sm20_div_rn_f64_full)
        /*0020*/ 	.word	0x00000000


	//----- nvinfo : EIATTR_FRAME_SIZE
	.align		4
.L_5:
        /*0024*/ 	.byte	0x04, 0x11
        /*0026*/ 	.short	(.L_7 - .L_6)
	.align		4
.L_6:
        /*0028*/ 	.word	index@($__internal_3_$__cuda_sm20_dblrcp_rn_slowpath_v3)
        /*002c*/ 	.word	0x00000000


	//----- nvinfo : EIATTR_FRAME_SIZE
	.align		4
.L_7:
        /*0030*/ 	.byte	0x04, 0x11
        /*0032*/ 	.short	(.L_9 - .L_8)
	.align		4
.L_8:
        /*0034*/ 	.word	index@(_Z21cuda_semi_llg_kernelAPdS_PfS_S_S_dddid)
        /*0038*/ 	.word	0x00000000


	//----- nvinfo : EIATTR_REGCOUNT
	.align		4
.L_9:
        /*003c*/ 	.byte	0x04, 0x2f
        /*003e*/ 	.short	(.L_11 - .L_10)
	.align		4
.L_10:
        /*0040*/ 	.word	index@(_Z21cuda_semi_llg_kernelBPdS_S_PfS_S_S_dddid)
        /*0044*/ 	.word	0x00000020


	//----- nvinfo : EIATTR_FRAME_SIZE
	.align		4
.L_11:
        /*0048*/ 	.byte	0x04, 0x11
        /*004a*/ 	.short	(.L_13 - .L_12)
	.align		4
.L_12:
        /*004c*/ 	.word	index@($__internal_2_$__cuda_sm20_dsqrt_rn_f64_mediumpath_v1)
        /*0050*/ 	.word	0x00000000


	//----- nvinfo : EIATTR_FRAME_SIZE
	.align		4
.L_13:
        /*0054*/ 	.byte	0x04, 0x11
        /*0056*/ 	.short	(.L_15 - .L_14)
	.align		4
.L_14:
        /*0058*/ 	.word	index@($__internal_1_$__cuda_sm20_div_rn_f64_full)
        /*005c*/ 	.word	0x00000000


	//----- nvinfo : EIATTR_FRAME_SIZE
	.align		4
.L_15:
        /*0060*/ 	.byte	0x04, 0x11
        /*0062*/ 	.short	(.L_17 - .L_16)
	.align		4
.L_16:
        /*0064*/ 	.word	index@($__internal_0_$__cuda_sm20_dblrcp_rn_slowpath_v3)
        /*0068*/ 	.word	0x00000000


	//----- nvinfo : EIATTR_FRAME_SIZE
	.align		4
.L_17:
        /*006c*/ 	.byte	0x04, 0x11
        /*006e*/ 	.short	(.L_19 - .L_18)
	.align		4
.L_18:
        /*0070*/ 	.word	index@(_Z21cuda_semi_llg_kernelBPdS_S_PfS_S_S_dddid)
        /*0074*/ 	.word	0x00000000


	//----- nvinfo : EIATTR_MIN_STACK_SIZE
	.align		4
.L_19:
        /*0078*/ 	.byte	0x04, 0x12
        /*007a*/ 	.short	(.L_21 - .L_20)
	.align		4
.L_20:
        /*007c*/ 	.word	index@(_Z21cuda_semi_llg_kernelBPdS_S_PfS_S_S_dddid)
        /*0080*/ 	.word	0x00000000


	//----- nvinfo : EIATTR_MIN_STACK_SIZE
	.align		4
.L_21:
        /*0084*/ 	.byte	0x04, 0x12
        /*0086*/ 	.short	(.L_23 - .L_22)
	.align		4
.L_22:
        /*0088*/ 	.word	index@(_Z21cuda_semi_llg_kernelAPdS_PfS_S_S_dddid)
        /*008c*/ 	.word	0x00000000
.L_23:


//--------------------- .nv.compat                --------------------------
	.section	.nv.compat,"",@"SHT_CUDA_COMPAT_INFO"
	.align	4
        /*0000*/ 	.byte	0x02, 0x09, 0x00, 0x00, 0x02, 0x02, 0x01, 0x00, 0x02, 0x05, 0x05, 0x00, 0x03, 0x07, 0x01, 0x01
        /*0010*/ 	.byte	0x02, 0x03, 0x00, 0x00, 0x02, 0x06, 0x01, 0x00, 0x04, 0x0b, 0x08, 0x00, 0x01, 0x00, 0x00, 0x00
        /*0020*/ 	.byte	0x00, 0x00, 0x00, 0x00


//--------------------- .nv.info._Z21cuda_semi_llg_kernelBPdS_S_PfS_S_S_dddid --------------------------
	.section	.nv.info._Z21cuda_semi_llg_kernelBPdS_S_PfS_S_S_dddid,"",@"SHT_CUDA_INFO"
	.sectionflags	@""
	.align	4


	//----- nvinfo : EIATTR_CUDA_API_VERSION
	.align		4
        /*0000*/ 	.byte	0x04, 0x37
        /*0002*/ 	.short	(.L_25 - .L_24)
.L_24:
        /*0004*/ 	.word	0x00000082


	//----- nvinfo : EIATTR_KPARAM_INFO
	.align		4
.L_25:
        /*0008*/ 	.byte	0x04, 0x17
        /*000a*/ 	.short	(.L_27 - .L_26)
.L_26:
        /*000c*/ 	.word	0x00000000
        /*0010*/ 	.short	0x000b
        /*0012*/ 	.short	0x0058
        /*0014*/ 	.byte	0x00, 0xf0, 0x21, 0x00


	//----- nvinfo : EIATTR_KPARAM_INFO
	.align		4
.L_27:
        /*0018*/ 	.byte	0x04, 0x17
        /*001a*/ 	.short	(.L_29 - .L_28)
.L_28:
        /*001c*/ 	.word	0x00000000
        /*0020*/ 	.short	0x000a
        /*0022*/ 	.short	0x0050
        /*0024*/ 	.byte	0x00, 0xf0, 0x11, 0x00


	//----- nvinfo : EIATTR_KPARAM_INFO
	.align		4
.L_29:
        /*0028*/ 	.byte	0x04, 0x17
        /*002a*/ 	.short	(.L_31 - .L_30)
.L_30:
        /*002c*/ 	.word	0x00000000
        /*0030*/ 	.short	0x0009
        /*0032*/ 	.short	0x0048
        /*0034*/ 	.byte	0x00, 0xf0, 0x21, 0x00


	//----- nvinfo : EIATTR_KPARAM_INFO
	.align		4
.L_31:
        /*0038*/ 	.byte	0x04, 0x17
        /*003a*/ 	.short	(.L_33 - .L_32)
.L_32:
        /*003c*/ 	.word	0x00000000
        /*0040*/ 	.short	0x0008
        /*0042*/ 	.short	0x0040
        /*0044*/ 	.byte	0x00, 0xf0, 0x21, 0x00


	//----- nvinfo : EIATTR_KPARAM_INFO
	.align		4
.L_33:
        /*0048*/ 	.byte	0x04, 0x17
        /*004a*/ 	.short	(.L_35 - .L_34)
.L_34:
        /*004c*/ 	.word	0x00000000
        /*0050*/ 	.short	0x0007
        /*0052*/ 	.short	0x0038
        /*0054*/ 	.byte	0x00, 0xf0, 0x21, 0x00


	//----- nvinfo : EIATTR_KPARAM_INFO
	.align		4
.L_35:
        /*0058*/ 	.byte	0x04, 0x17
        /*005a*/ 	.short	(.L_37 - .L_36)
.L_36:
        /*005c*/ 	.word	0x00000000
        /*0060*/ 	.short	0x0006
        /*0062*/ 	.short	0x0030
        /*0064*/ 	.byte	0x00, 0xf5, 0x21, 0x00


	//----- nvinfo : EIATTR_KPARAM_INFO
	.align		4
.L_37:
        /*0068*/ 	.byte	0x04, 0x17
        /*006a*/ 	.short	(.L_39 - .L_38)
.L_38:
        /*006c*/ 	.word	0x00000000
        /*0070*/ 	.short	0x0005
        /*0072*/ 	.short	0x0028
        /*0074*/ 	.byte	0x00, 0xf5, 0x21, 0x00


	//----- nvinfo : EIATTR_KPARAM_INFO
	.align		4
.L_39:
        /*0078*/ 	.byte	0x04, 0x17
        /*007a*/ 	.short	(.L_41 - .L_40)
.L_40:
        /*007c*/ 	.word	0x00000000
        /*0080*/ 	.short	0x0004
        /*0082*/ 	.short	0x0020
        /*0084*/ 	.byte	0x00, 0xf5, 0x21, 0x00


	//----- nvinfo : EIATTR_KPARAM_INFO
	.align		4
.L_41:
        /*0088*/ 	.byte	0x04, 0x17
        /*008a*/ 	.short	(.L_43 - .L_42)
.L_42:
        /*008c*/ 	.word	0x00000000
        /*0090*/ 	.short	0x0003
        /*0092*/ 	.short	0x0018
        /*0094*/ 	.byte	0x00, 0xf5, 0x21, 0x00


	//----- nvinfo : EIATTR_KPARAM_INFO
	.align		4
.L_43:
        /*0098*/ 	.byte	0x04, 0x17
        /*009a*/ 	.short	(.L_45 - .L_44)
.L_44:
        /*009c*/ 	.word	0x00000000
        /*00a0*/ 	.short	0x0002
        /*00a2*/ 	.short	0x0010
        /*00a4*/ 	.byte	0x00, 0xf5, 0x21, 0x00


	//----- nvinfo : EIATTR_KPARAM_INFO
	.align		4
.L_45:
        /*00a8*/ 	.byte	0x04, 0x17
        /*00aa*/ 	.short	(.L_47 - .L_46)
.L_46:
        /*00ac*/ 	.word	0x00000000
        /*00b0*/ 	.short	0x0001
        /*00b2*/ 	.short	0x0008
        /*00b4*/ 	.byte	0x00, 0xf5, 0x21, 0x00


	//----- nvinfo : EIATTR_KPARAM_INFO
	.align		4
.L_47:
        /*00b8*/ 	.byte	0x04, 0x17
        /*00ba*/ 	.short	(.L_49 - .L_48)
.L_48:
        /*00bc*/ 	.word	0x00000000
        /*00c0*/ 	.short	0x0000
        /*00c2*/ 	.short	0x0000
        /*00c4*/ 	.byte	0x00, 0xf5, 0x21, 0x00


	//----- nvinfo : EIATTR_SPARSE_MMA_MASK
	.align		4
.L_49:
        /*00c8*/ 	.byte	0x03, 0x50
        /*00ca*/ 	.short	0x0000


	//----- nvinfo : EIATTR_MAXREG_COUNT
	.align		4
        /*00cc*/ 	.byte	0x03, 0x1b
        /*00ce*/ 	.short	0x00ff


	//----- nvinfo : EIATTR_MERCURY_ISA_VERSION
	.align		4
        /*00d0*/ 	.byte	0x03, 0x5f
        /*00d2*/ 	.short	0x0101


	//----- nvinfo : EIATTR_VRC_CTA_INIT_COUNT
	.align		4
        /*00d4*/ 	.byte	0x02, 0x4a
	.zero		1
	.zero		1


	//----- nvinfo : EIATTR_EXIT_INSTR_OFFSETS
	.align		4
        /*00d8*/ 	.byte	0x04, 0x1c
        /*00da*/ 	.short	(.L_51 - .L_50)


	//   ....[0]....
.L_50:
        /*00dc*/ 	.word	0x00000070


	//   ....[1]....
        /*00e0*/ 	.word	0x00000a30


	//----- nvinfo : EIATTR_CRS_STACK_SIZE
	.align		4
.L_51:
        /*00e4*/ 	.byte	0x04, 0x1e
        /*00e6*/ 	.short	(.L_53 - .L_52)
.L_52:
        /*00e8*/ 	.word	0x00000000


	//----- nvinfo : EIATTR_CBANK_PARAM_SIZE
	.align		4
.L_53:
        /*00ec*/ 	.byte	0x03, 0x19
        /*00ee*/ 	.short	0x0060


	//----- nvinfo : EIATTR_PARAM_CBANK
	.align		4
        /*00f0*/ 	.byte	0x04, 0x0a
        /*00f2*/ 	.short	(.L_55 - .L_54)
	.align		4
.L_54:
        /*00f4*/ 	.word	index@(.nv.constant0._Z21cuda_semi_llg_kernelBPdS_S_PfS_S_S_dddid)
        /*00f8*/ 	.short	0x0380
        /*00fa*/ 	.short	0x0060


	//----- nvinfo : EIATTR_SW_WAR
	.align		4
.L_55:
        /*00fc*/ 	.byte	0x04, 0x36
        /*00fe*/ 	.short	(.L_57 - .L_56)
.L_56:
        /*0100*/ 	.word	0x00000008
.L_57:


//--------------------- .nv.info._Z21cuda_semi_llg_kernelAPdS_PfS_S_S_dddid --------------------------
	.section	.nv.info._Z21cuda_semi_llg_kernelAPdS_PfS_S_S_dddid,"",@"SHT_CUDA_INFO"
	.sectionflags	@""
	.align	4


	//----- nvinfo : EIATTR_CUDA_API_VERSION
	.align		4
        /*0000*/ 	.byte	0x04, 0x37
        /*0002*/ 	.short	(.L_59 - .L_58)
.L_58:
        /*0004*/ 	.word	0x00000082


	//----- nvinfo : EIATTR_KPARAM_INFO
	.align		4
.L_59:
        /*0008*/ 	.byte	0x04, 0x17
        /*000a*/ 	.short	(.L_61 - .L_60)
.L_60:
        /*000c*/ 	.word	0x00000000
        /*0010*/ 	.short	0x000a
        /*0012*/ 	.short	0x0050
        /*0014*/ 	.byte	0x00, 0xf0, 0x21, 0x00


	//----- nvinfo : EIATTR_KPARAM_INFO
	.align		4
.L_61:
        /*0018*/ 	.byte	0x04, 0x17
        /*001a*/ 	.short	(.L_63 - .L_62)
.L_62:
        /*001c*/ 	.word	0x00000000
        /*0020*/ 	.short	0x0009
        /*0022*/ 	.short	0x0048
        /*0024*/ 	.byte	0x00, 0xf0, 0x11, 0x00


	//----- nvinfo : EIATTR_KPARAM_INFO
	.align		4
.L_63:
        /*0028*/ 	.byte	0x04, 0x17
        /*002a*/ 	.short	(.L_65 - .L_64)
.L_64:
        /*002c*/ 	.word	0x00000000
        /*0030*/ 	.short	0x0008
        /*0032*/ 	.short	0x0040
        /*0034*/ 	.byte	0x00, 0xf0, 0x21, 0x00


	//----- nvinfo : EIATTR_KPARAM_INFO
	.align		4
.L_65:
        /*0038*/ 	.byte	0x04, 0x17
        /*003a*/ 	.short	(.L_67 - .L_66)
.L_66:
        /*003c*/ 	.word	0x00000000
        /*0040*/ 	.short	0x0007
        /*0042*/ 	.short	0x0038
        /*0044*/ 	.byte	0x00, 0xf0, 0x21, 0x00


	//----- nvinfo : EIATTR_KPARAM_INFO
	.align		4
.L_67:
        /*0048*/ 	.byte	0x04, 0x17
        /*004a*/ 	.short	(.L_69 - .L_68)
.L_68:
        /*004c*/ 	.word	0x00000000
        /*0050*/ 	.short	0x0006
        /*0052*/ 	.short	0x0030
        /*0054*/ 	.byte	0x00, 0xf0, 0x21, 0x00


	//----- nvinfo : EIATTR_KPARAM_INFO
	.align		4
.L_69:
        /*0058*/ 	.byte	0x04, 0x17
        /*005a*/ 	.short	(.L_71 - .L_70)
.L_70:
        /*005c*/ 	.word	0x00000000
        /*0060*/ 	.short	0x0005
        /*0062*/ 	.short	0x0028
        /*0064*/ 	.byte	0x00, 0xf5, 0x21, 0x00


	//----- nvinfo : EIATTR_KPARAM_INFO
	.align		4
.L_71:
        /*0068*/ 	.byte	0x04, 0x17
        /*006a*/ 	.short	(.L_73 - .L_72)
.L_72:
        /*006c*/ 	.word	0x00000000
        /*0070*/ 	.short	0x0004
        /*0072*/ 	.short	0x0020
        /*0074*/ 	.byte	0x00, 0xf5, 0x21, 0x00


	//----- nvinfo : EIATTR_KPARAM_INFO
	.align		4
.L_73:
        /*0078*/ 	.byte	0x04, 0x17
        /*007a*/ 	.short	(.L_75 - .L_74)
.L_74:
        /*007c*/ 	.word	0x00000000
        /*0080*/ 	.short	0x0003
        /*0082*/ 	.short	0x0018
        /*0084*/ 	.byte	0x00, 0xf5, 0x21, 0x00


	//----- nvinfo : EIATTR_KPARAM_INFO
	.align		4
.L_75:
        /*0088*/ 	.byte	0x04, 0x17
        /*008a*/ 	.short	(.L_77 - .L_76)
.L_76:
        /*008c*/ 	.word	0x00000000
        /*0090*/ 	.short	0x0002
        /*0092*/ 	.short	0x0010
        /*0094*/ 	.byte	0x00, 0xf5, 0x21, 0x00


	//----- nvinfo : EIATTR_KPARAM_INFO
	.align		4
.L_77:
        /*0098*/ 	.byte	0x04, 0x17
        /*009a*/ 	.short	(.L_79 - .L_78)
.L_78:
        /*009c*/ 	.word	0x00000000
        /*00a0*/ 	.short	0x0001
        /*00a2*/ 	.short	0x0008
        /*00a4*/ 	.byte	0x00, 0xf5, 0x21, 0x00


	//----- nvinfo : EIATTR_KPARAM_INFO
	.align		4
.L_79:
        /*00a8*/ 	.byte	0x04, 0x17
        /*00aa*/ 	.short	(.L_81 - .L_80)
.L_80:
        /*00ac*/ 	.word	0x00000000
        /*00b0*/ 	.short	0x0000
        /*00b2*/ 	.short	0x0000
        /*00b4*/ 	.byte	0x00, 0xf5, 0x21, 0x00


	//----- nvinfo : EIATTR_SPARSE_MMA_MASK
	.align		4
.L_81:
        /*00b8*/ 	.byte	0x03, 0x50
        /*00ba*/ 	.short	0x0000


	//----- nvinfo : EIATTR_MAXREG_COUNT
	.align		4
        /*00bc*/ 	.byte	0x03, 0x1b
        /*00be*/ 	.short	0x00ff


	//----- nvinfo : EIATTR_MERCURY_ISA_VERSION
	.align		4
        /*00c0*/ 	.byte	0x03, 0x5f
        /*00c2*/ 	.short	0x0101


	//----- nvinfo : EIATTR_VRC_CTA_INIT_COUNT
	.align		4
        /*00c4*/ 	.byte	0x02, 0x4a
	.zero		1
	.zero		1


	//----- nvinfo : EIATTR_EXIT_INSTR_OFFSETS
	.align		4
        /*00c8*/ 	.byte	0x04, 0x1c
        /*00ca*/ 	.short	(.L_83 - .L_82)


	//   ....[0]....
.L_82:
        /*00cc*/ 	.word	0x00000070


	//   ....[1]....
        /*00d0*/ 	.word	0x00000a10


	//----- nvinfo : EIATTR_CRS_STACK_SIZE
	.align		4
.L_83:
        /*00d4*/ 	.byte	0x04, 0x1e
        /*00d6*/ 	.short	(.L_85 - .L_84)
.L_84:
        /*00d8*/ 	.word	0x00000000


	//----- nvinfo : EIATTR_CBANK_PARAM_SIZE
	.align		4
.L_85:
        /*00dc*/ 	.byte	0x03, 0x19
        /*00de*/ 	.short	0x0058


	//----- nvinfo : EIATTR_PARAM_CBANK
	.align		4
        /*00e0*/ 	.byte	0x04, 0x0a
        /*00e2*/ 	.short	(.L_87 - .L_86)
	.align		4
.L_86:
        /*00e4*/ 	.word	index@(.nv.constant0._Z21cuda_semi_llg_kernelAPdS_PfS_S_S_dddid)
        /*00e8*/ 	.short	0x0380
        /*00ea*/ 	.short	0x0058


	//----- nvinfo : EIATTR_SW_WAR
	.align		4
.L_87:
        /*00ec*/ 	.byte	0x04, 0x36
        /*00ee*/ 	.short	(.L_89 - .L_88)
.L_88:
        /*00f0*/ 	.word	0x00000008
.L_89:


//--------------------- .nv.callgraph             --------------------------
	.section	.nv.callgraph,"",@"SHT_CUDA_CALLGRAPH"
	.align	4
	.sectionentsize	8
	.align		4
        /*0000*/ 	.word	0x00000000
	.align		4
        /*0004*/ 	.word	0xffffffff
	.align		4
        /*0008*/ 	.word	0x00000000
	.align		4
        /*000c*/ 	.word	0xfffffffe
	.align		4
        /*0010*/ 	.word	0x00000000
	.align		4
        /*0014*/ 	.word	0xfffffffd
	.align		4
        /*0018*/ 	.word	0x00000000
	.align		4
        /*001c*/ 	.word	0xfffffffc


//--------------------- .text._Z21cuda_semi_llg_kernelBPdS_S_PfS_S_S_dddid --------------------------
	.section	.text._Z21cuda_semi_llg_kernelBPdS_S_PfS_S_S_dddid,"ax",@progbits
	.align	128
        .global         _Z21cuda_semi_llg_kernelBPdS_S_PfS_S_S_dddid
        .type           _Z21cuda_semi_llg_kernelBPdS_S_PfS_S_S_dddid,@function
        .size           _Z21cuda_semi_llg_kernelBPdS_S_PfS_S_S_dddid,(.L_x_42 - _Z21cuda_semi_llg_kernelBPdS_S_PfS_S_S_dddid)
        .other          _Z21cuda_semi_llg_kernelBPdS_S_PfS_S_S_dddid,@"STO_CUDA_ENTRY STV_DEFAULT"
_Z21cuda_semi_llg_kernelBPdS_S_PfS_S_S_dddid:
.text._Z21cuda_semi_llg_kernelBPdS_S_PfS_S_S_dddid:
[----:B------:R-:W-:Y:S01]  /*0000*/  LDC R1, c[0x0][0x37c] ;  /* 0x0000df00ff017b82 */ /* 0x000fe20000000800 */
[----:B------:R-:W0:Y:S07]  /*0010*/  S2R R3, SR_TID.X ;  /* 0x0000000000037919 */ /* 0x000e2e0000002100 */
[----:B------:R-:W0:Y:S01]  /*0020*/  S2UR UR4, SR_CTAID.X ;  /* 0x00000000000479c3 */ /* 0x000e220000002500 */
[----:B------:R-:W1:Y:S07]  /*0030*/  LDCU UR5, c[0x0][0x3d0] ;  /* 0x00007a00ff0577ac */ /* 0x000e6e0008000800 */
[----:B------:R-:W0:Y:S02]  /*0040*/  LDC R8, c[0x0][0x360] ;  /* 0x0000d800ff087b82 */ /* 0x000e240000000800 */
[----:B0-----:R-:W-:-:S05]  /*0050*/  IMAD R8, R8, UR4, R3 ;  /* 0x0000000408087c24 */ /* 0x001fca000f8e0203 */
[----:B-1----:R-:W-:-:S13]  /*0060*/  ISETP.GE.AND P0, PT, R8, UR5, PT ;  /* 0x0000000508007c0c */ /* 0x002fda000bf06270 */
[----:B------:R-:W-:Y:S05]  /*0070*/  @P0 EXIT ;  /* 0x000000000000094d */ /* 0x000fea0003800000 */
[----:B------:R-:W0:Y:S01]  /*0080*/  LDC.64 R6, c[0x0][0x3a0] ;  /* 0x0000e800ff067b82 */ /* 0x000e220000000a00 */
[----:B------:R-:W1:Y:S01]  /*0090*/  LDCU.64 UR4, c[0x0][0x358] ;  /* 0x00006b00ff0477ac */ /* 0x000e620008000a00 */
[----:B------:R-:W2:Y:S06]  /*00a0*/  LDCU.64 UR6, c[0x0][0x3d8] ;  /* 0x00007b00ff0677ac */ /* 0x000eac0008000a00 */
[----:B------:R-:W3:Y:S01]  /*00b0*/  LDC.64 R4, c[0x0][0x3b0] ;  /* 0x0000ec00ff047b82 */ /* 0x000ee20000000a00 */
[----:B0-----:R-:W-:-:S06]  /*00c0*/  IMAD.WIDE R6, R8, 0x8, R6 ;  /* 0x0000000808067825 */ /* 0x001fcc00078e0206 */
[----:B-1----:R-:W2:Y:S01]  /*00d0*/  LDG.E.64 R6, desc[UR4][R6.64] ;  /* 0x0000000406067981 */ /* 0x002ea2000c1e1b00 */
[----:B---3--:R-:W-:-:S06]  /*00e0*/  IMAD.WIDE R4, R8, 0x8, R4 ;  /* 0x0000000808047825 */ /* 0x008fcc00078e0204 */
[----:B------:R-:W3:Y:S01]  /*00f0*/  LDG.E.64 R4, desc[UR4][R4.64] ;  /* 0x0000000404047981 */ /* 0x000ee2000c1e1b00 */
[----:B------:R-:W-:Y:S01]  /*0100*/  IMAD.MOV.U32 R2, RZ, RZ, 0x1 ;  /* 0x00000001ff027424 */ /* 0x000fe200078e00ff */
[----:B------:R-:W-:Y:S01]  /*0110*/  BSSY.RECONVERGENT B0, `(.L_x_0) ;  /* 0x0000015000007945 */ /* 0x000fe20003800200 */
[----:B--2---:R-:W-:Y:S01]  /*0120*/  DMUL R24, R6, UR6 ;  /* 0x0000000606187c28 */ /* 0x004fe20008000000 */
[----:B------:R-:W-:Y:S01]  /*0130*/  UMOV UR6, 0xf1528c6d ;  /* 0xf1528c6d00067882 */ /* 0x000fe20000000000 */
[----:B------:R-:W-:-:S04]  /*0140*/  UMOV UR7, 0x3b40b0e7 ;  /* 0x3b40b0e700077882 */ /* 0x000fc80000000000 */
[----:B------:R-:W0:Y:S01]  /*0150*/  MUFU.RCP64H R3, R25 ;  /* 0x0000001900037308 */ /* 0x000e220000001800 */
[----:B---3--:R-:W-:-:S10]  /*0160*/  DMUL R12, R4, UR6 ;  /* 0x00000006040c7c28 */ /* 0x008fd40008000000 */
[----:B------:R-:W-:Y:S01]  /*0170*/  FSETP.GEU.AND P1, PT, |R13|, 6.5827683646048100446e-37, PT ;  /* 0x036000000d00780b */ /* 0x000fe20003f2e200 */
[----:B0-----:R-:W-:-:S08]  /*0180*/  DFMA R10, -R24, R2, 1 ;  /* 0x3ff00000180a742b */ /* 0x001fd00000000102 */
[----:B------:R-:W-:-:S08]  /*0190*/  DFMA R10, R10, R10, R10 ;  /* 0x0000000a0a0a722b */ /* 0x000fd0000000000a */
[----:B------:R-:W-:-:S08]  /*01a0*/  DFMA R10, R2, R10, R2 ;  /* 0x0000000a020a722b */ /* 0x000fd00000000002 */
[----:B------:R-:W-:-:S08]  /*01b0*/  DFMA R2, -R24, R10, 1 ;  /* 0x3ff000001802742b */ /* 0x000fd0000000010a */
[----:B------:R-:W-:-:S08]  /*01c0*/  DFMA R2, R10, R2, R10 ;  /* 0x000000020a02722b */ /* 0x000fd0000000000a */
[----:B------:R-:W-:-:S08]  /*01d0*/  DMUL R10, R12, R2 ;  /* 0x000000020c0a7228 */ /* 0x000fd00000000000 */
[----:B------:R-:W-:-:S08]  /*01e0*/  DFMA R14, -R24, R10, R12 ;  /* 0x0000000a180e722b */ /* 0x000fd0000000010c */
[----:B------:R-:W-:-:S10]  /*01f0*/  DFMA R2, R2, R14, R10 ;  /* 0x0000000e0202722b */ /* 0x000fd4000000000a */
[----:B------:R-:W-:-:S05]  /*0200*/  FFMA R0, RZ, R25, R3 ;  /* 0x00000019ff007223 */ /* 0x000fca0000000003 */
[----:B------:R-:W-:Y:S01]  /*0210*/  FSETP.GT.AND P0, PT, |R0|, 1.469367938527859385e-39, PT ;  /* 0x001000000000780b */ /* 0x000fe20003f04200 */
[----:B------:R-:W-:-:S12]  /*0220*/  IMAD R0, R8, 0x3, RZ ;  /* 0x0000000308007824 */ /* 0x000fd800078e02ff */
[----:B------:R-:W-:Y:S05]  /*0230*/  @P0 BRA P1, `(.L_x_1) ;  /* 0x0000000000080947 */ /* 0x000fea0000800000 */
[----:B------:R-:W-:-:S07]  /*0240*/  MOV R22, 0x260 ;  /* 0x0000026000167802 */ /* 0x000fce0000000f00 */
[----:B------:R-:W-:Y:S05]  /*0250*/  CALL.REL.NOINC `($__internal_1_$__cuda_sm20_div_rn_f64_full) ;  /* 0x0000000800987944 */ /* 0x000fea0003c00000 */
.L_x_1:
[----:B------:R-:W-:Y:S05]  /*0260*/  BSYNC.RECONVERGENT B0 ;  /* 0x0000000000007941 */ /* 0x000fea0003800200 */
.L_x_0:
[----:B------:R-:W0:Y:S01]  /*0270*/  MUFU.RSQ64H R11, R3 ;  /* 0x00000003000b7308 */ /* 0x000e220000001c00 */
[----:B------:R-:W-:Y:S01]  /*0280*/  VIADD R10, R3, 0xfcb00000 ;  /* 0xfcb00000030a7836 */ /* 0x000fe20000000000 */
[----:B------:R-:W-:Y:S01]  /*0290*/  BSSY.RECONVERGENT B0, `(.L_x_2) ;  /* 0x0000012000007945 */ /* 0x000fe20003800200 */
[----:B------:R-:W-:Y:S02]  /*02a0*/  IMAD.MOV.U32 R14, RZ, RZ, 0x0 ;  /* 0x00000000ff0e7424 */ /* 0x000fe400078e00ff */
[----:B------:R-:W-:Y:S01]  /*02b0*/  IMAD.MOV.U32 R15, RZ, RZ, 0x3fd80000 ;  /* 0x3fd80000ff0f7424 */ /* 0x000fe200078e00ff */
[----:B------:R-:W-:Y:S01]  /*02c0*/  ISETP.GE.U32.AND P0, PT, R10, 0x7ca00000, PT ;  /* 0x7ca000000a00780c */ /* 0x000fe20003f06070 */
[----:B0-----:R-:W-:-:S08]  /*02d0*/  DMUL R12, R10, R10 ;  /* 0x0000000a0a0c7228 */ /* 0x001fd00000000000 */
[----:B------:R-:W-:-:S08]  /*02e0*/  DFMA R12, -R12, R2, 1 ;  /* 0x3ff000000c0c742b */ /* 0x000fd00000000102 */
[----:B------:R-:W-:Y:S02]  /*02f0*/  DFMA R14, R12, R14, 0.5 ;  /* 0x3fe000000c0e742b */ /* 0x000fe4000000000e */
[----:B------:R-:W-:-:S08]  /*0300*/  DMUL R12, R10, R12 ;  /* 0x0000000c0a0c7228 */ /* 0x000fd00000000000 */
[----:B------:R-:W-:-:S08]  /*0310*/  DFMA R18, R14, R12, R10 ;  /* 0x0000000c0e12722b */ /* 0x000fd0000000000a */
[----:B------:R-:W-:Y:S02]  /*0320*/  DMUL R12, R18, R2 ;  /* 0x00000002120c7228 */ /* 0x000fe40000000000 */
[----:B------:R-:W-:Y:S02]  /*0330*/  VIADD R17, R19, 0xfff00000 ;  /* 0xfff0000013117836 */ /* 0x000fe40000000000 */
[----:B------:R-:W-:-:S04]  /*0340*/  IMAD.MOV.U32 R16, RZ, RZ, R18 ;  /* 0x000000ffff107224 */ /* 0x000fc800078e0012 */
[----:B------:R-:W-:-:S08]  /*0350*/  DFMA R14, R12, -R12, R2 ;  /* 0x8000000c0c0e722b */ /* 0x000fd00000000002 */
[----:B------:R-:W-:Y:S01]  /*0360*/  DFMA R20, R14, R16, R12 ;  /* 0x000000100e14722b */ /* 0x000fe2000000000c */
[----:B------:R-:W-:Y:S10]  /*0370*/  @!P0 BRA `(.L_x_3) ;  /* 0x00000000000c8947 */ /* 0x000ff40003800000 */
[----:B------:R-:W-:Y:S02]  /*0380*/  MOV R9, R2 ;  /* 0x0000000200097202 */ /* 0x000fe40000000f00 */
[----:B------:R-:W-:-:S07]  /*0390*/  MOV R2, 0x3b0 ;  /* 0x000003b000027802 */ /* 0x000fce0000000f00 */
[----:B------:R-:W-:Y:S05]  /*03a0*/  CALL.REL.NOINC `($__internal_2_$__cuda_sm20_dsqrt_rn_f64_mediumpath_v1) ;  /* 0x0000000c00bc7944 */ /* 0x000fea0003c00000 */
.L_x_3:
[----:B------:R-:W-:Y:S05]  /*03b0*/  BSYNC.RECONVERGENT B0 ;  /* 0x0000000000007941 */ /* 0x000fea0003800200 */
.L_x_2:
[----:B------:R-:W0:Y:S01]  /*03c0*/  LDC R3, c[0x0][0x3d0] ;  /* 0x0000f400ff037b82 */ /* 0x000e220000000800 */
[----:B------:R-:W1:Y:S01]  /*03d0*/  LDCU.64 UR6, c[0x0][0x3b8] ;  /* 0x00007700ff0677ac */ /* 0x000e620008000a00 */
[----:B------:R-:W2:Y:S06]  /*03e0*/  LDCU.128 UR8, c[0x0][0x3c0] ;  /* 0x00007800ff0877ac */ /* 0x000eac0008000c00 */
[----:B------:R-:W3:Y:S08]  /*03f0*/  LDC.64 R18, c[0x0][0x398] ;  /* 0x0000e600ff127b82 */ /* 0x000ef00000000a00 */
[----:B------:R-:W4:Y:S01]  /*0400*/  LDC.64 R10, c[0x0][0x390] ;  /* 0x0000e400ff0a7b82 */ /* 0x000f220000000a00 */
[----:B0-----:R-:W-:-:S07]  /*0410*/  IMAD R2, R3, 0x2, R8 ;  /* 0x0000000203027824 */ /* 0x001fce00078e0208 */
[----:B------:R-:W0:Y:S01]  /*0420*/  LDC.64 R14, c[0x0][0x3a8] ;  /* 0x0000ea00ff0e7b82 */ /* 0x000e220000000a00 */
[----:B------:R-:W-:Y:S02]  /*0430*/  IMAD.X R29, R8, 0x1, R3, PT ;  /* 0x00000001081d7824 */ /* 0x000fe400038e0603 */
[----:B------:R-:W-:Y:S02]  /*0440*/  VIADD R3, R2, 0x2 ;  /* 0x0000000202037836 */ /* 0x000fe40000000000 */
[----:B---3--:R-:W-:-:S04]  /*0450*/  IMAD.WIDE R28, R29, 0x4, R18 ;  /* 0x000000041d1c7825 */ /* 0x008fc800078e0212 */
[--C-:B------:R-:W-:Y:S02]  /*0460*/  IMAD.WIDE R16, R8, 0x4, R18.reuse ;  /* 0x0000000408107825 */ /* 0x100fe400078e0212 */
[----:B------:R-:W3:Y:S02]  /*0470*/  LDG.E R28, desc[UR4][R28.64] ;  /* 0x000000041c1c7981 */ /* 0x000ee4000c1e1900 */
[----:B------:R-:W-:Y:S02]  /*0480*/  IMAD.WIDE R18, R3, 0x4, R18 ;  /* 0x0000000403127825 */ /* 0x000fe400078e0212 */
[----:B------:R3:W2:Y:S01]  /*0490*/  LDG.E R27, desc[UR4][R16.64] ;  /* 0x00000004101b7981 */ /* 0x0006a2000c1e1900 */
[----:B------:R-:W1:Y:S03]  /*04a0*/  LDC.64 R2, c[0x0][0x380] ;  /* 0x0000e000ff027b82 */ /* 0x000e660000000a00 */
[----:B------:R-:W2:Y:S01]  /*04b0*/  LDG.E R26, desc[UR4][R18.64] ;  /* 0x00000004121a7981 */ /* 0x000ea2000c1e1900 */
[----:B----4-:R-:W-:-:S05]  /*04c0*/  IMAD.WIDE R10, R0, 0x8, R10 ;  /* 0x00000008000a7825 */ /* 0x010fca00078e020a */
[----:B------:R-:W4:Y:S04]  /*04d0*/  LDG.E.64 R22, desc[UR4][R10.64] ;  /* 0x000000040a167981 */ /* 0x000f28000c1e1b00 */
[----:B------:R-:W4:Y:S04]  /*04e0*/  LDG.E.64 R12, desc[UR4][R10.64+0x8] ;  /* 0x000008040a0c7981 */ /* 0x000f28000c1e1b00 */
[----:B------:R-:W4:Y:S01]  /*04f0*/  LDG.E.64 R10, desc[UR4][R10.64+0x10] ;  /* 0x000010040a0a7981 */ /* 0x000f22000c1e1b00 */
[----:B0-----:R-:W-:-:S06]  /*0500*/  IMAD.WIDE R14, R8, 0x8, R14 ;  /* 0x00000008080e7825 */ /* 0x001fcc00078e020e */
[----:B------:R-:W4:Y:S01]  /*0510*/  LDG.E.64 R14, desc[UR4][R14.64] ;  /* 0x000000040e0e7981 */ /* 0x000f22000c1e1b00 */
[----:B-1----:R-:W-:-:S05]  /*0520*/  IMAD.WIDE R2, R0, 0x8, R2 ;  /* 0x0000000800027825 */ /* 0x002fca00078e0202 */
[----:B------:R-:W4:Y:S01]  /*0530*/  LDG.E.64 R8, desc[UR4][R2.64] ;  /* 0x0000000402087981 */ /* 0x000f22000c1e1b00 */
[----:B---3--:R0:W1:Y:S08]  /*0540*/  F2F.F64.F32 R16, R28 ;  /* 0x0000001c00107310 */ /* 0x0080700000201800 */
[----:B--2---:R-:W2:Y:S01]  /*0550*/  F2F.F64.F32 R24, R27 ;  /* 0x0000001b00187310 */ /* 0x004ea20000201800 */
[----:B0-----:R-:W0:Y:S07]  /*0560*/  LDC.64 R28, c[0x0][0x388] ;  /* 0x0000e200ff1c7b82 */ /* 0x001e2e0000000a00 */
[----:B------:R3:W4:Y:S01]  /*0570*/  F2F.F64.F32 R18, R26 ;  /* 0x0000001a00127310 */ /* 0x0007220000201800 */
[----:B-1----:R-:W-:-:S02]  /*0580*/  DFMA R16, R16, R20, UR8 ;  /* 0x0000000810107e2b */ /* 0x002fc40008000014 */
[-C--:B--2---:R-:W-:Y:S01]  /*0590*/  DFMA R24, R24, R20.reuse, UR6 ;  /* 0x0000000618187e2b */ /* 0x084fe20008000014 */
[----:B---3--:R-:W1:Y:S01]  /*05a0*/  LDC.64 R26, c[0x0][0x3d8] ;  /* 0x0000f600ff1a7b82 */ /* 0x008e620000000a00 */
[----:B----4-:R-:W-:Y:S01]  /*05b0*/  DFMA R20, R18, R20, UR10 ;  /* 0x0000000a12147e2b */ /* 0x010fe20008000014 */
[----:B------:R-:W2:Y:S05]  /*05c0*/  LDG.E.64 R18, desc[UR4][R2.64+0x10] ;  /* 0x0000100402127981 */ /* 0x000eaa000c1e1b00 */
[C---:B------:R-:W-:Y:S02]  /*05d0*/  DFMA R22, R6.reuse, R24, R22 ;  /* 0x000000180616722b */ /* 0x040fe40000000016 */
[----:B------:R-:W3:Y:S01]  /*05e0*/  LDG.E.64 R24, desc[UR4][R2.64+0x8] ;  /* 0x0000080402187981 */ /* 0x000ee2000c1e1b00 */
[----:B0-----:R-:W-:Y:S01]  /*05f0*/  IMAD.WIDE R28, R0, 0x8, R28 ;  /* 0x00000008001c7825 */ /* 0x001fe200078e021c */
[----:B------:R-:W-:-:S02]  /*0600*/  DFMA R12, R6, R16, R12 ;  /* 0x00000010060c722b */ /* 0x000fc4000000000c */
[----:B------:R-:W-:Y:S02]  /*0610*/  DFMA R20, R6, R20, R10 ;  /* 0x000000140614722b */ /* 0x000fe4000000000a */
[----:B------:R0:W5:Y:S04]  /*0620*/  LDG.E.64 R16, desc[UR4][R28.64] ;  /* 0x000000041c107981 */ /* 0x000168000c1e1b00 */
[----:B------:R0:W5:Y:S04]  /*0630*/  LDG.E.64 R10, desc[UR4][R28.64+0x8] ;  /* 0x000008041c0a7981 */ /* 0x000168000c1e1b00 */
[----:B------:R0:W5:Y:S01]  /*0640*/  LDG.E.64 R6, desc[UR4][R28.64+0x10] ;  /* 0x000010041c067981 */ /* 0x000162000c1e1b00 */
[----:B------:R-:W-:-:S02]  /*0650*/  DMUL R20, R14, R20 ;  /* 0x000000140e147228 */ /* 0x000fc40000000000 */
[----:B------:R-:W-:Y:S02]  /*0660*/  DMUL R22, R22, R14 ;  /* 0x0000000e16167228 */ /* 0x000fe40000000000 */
[----:B------:R-:W-:-:S04]  /*0670*/  DMUL R14, R14, R12 ;  /* 0x0000000c0e0e7228 */ /* 0x000fc80000000000 */
[----:B------:R-:W-:Y:S02]  /*0680*/  DMUL R12, R20, R8 ;  /* 0x00000008140c7228 */ /* 0x000fe40000000000 */
[----:B-1----:R-:W-:Y:S01]  /*0690*/  DMUL R26, R26, -0.5 ;  /* 0xbfe000001a1a7828 */ /* 0x002fe20000000000 */
[----:B------:R-:W-:Y:S05]  /*06a0*/  BSSY.RECONVERGENT B0, `(.L_x_4) ;  /* 0x000001f000007945 */ /* 0x000fea0003800200 */
[-C--:B--2---:R-:W-:Y:S02]  /*06b0*/  DFMA R12, R22, R18.reuse, -R12 ;  /* 0x00000012160c722b */ /* 0x084fe4000000080c */
[----:B------:R-:W-:-:S06]  /*06c0*/  DMUL R18, R14, R18 ;  /* 0x000000120e127228 */ /* 0x000fcc0000000000 */
[----:B------:R-:W-:Y:S02]  /*06d0*/  DFMA R12, R4, R12, R14 ;  /* 0x0000000c040c722b */ /* 0x000fe4000000000e */
[-C--:B---3--:R-:W-:Y:S02]  /*06e0*/  DFMA R18, R20, R24.reuse, -R18 ;  /* 0x000000181412722b */ /* 0x088fe40000000812 */
[----:B------:R-:W-:-:S06]  /*06f0*/  DMUL R24, R22, R24 ;  /* 0x0000001816187228 */ /* 0x000fcc0000000000 */
[----:B------:R-:W-:Y:S02]  /*0700*/  DFMA R18, R4, R18, R22 ;  /* 0x000000120412722b */ /* 0x000fe40000000016 */
[----:B------:R-:W-:Y:S02]  /*0710*/  DFMA R24, R14, R8, -R24 ;  /* 0x000000080e18722b */ /* 0x000fe40000000818 */
[----:B------:R-:W-:-:S06]  /*0720*/  DMUL R8, R26, R12 ;  /* 0x0000000c1a087228 */ /* 0x000fcc0000000000 */
[----:B------:R-:W-:Y:S02]  /*0730*/  DFMA R24, R4, R24, R20 ;  /* 0x000000180418722b */ /* 0x000fe40000000014 */
[----:B------:R-:W-:Y:S02]  /*0740*/  DMUL R4, R26, R18 ;  /* 0x000000121a047228 */ /* 0x000fe40000000000 */
[----:B------:R-:W-:-:S04]  /*0750*/  DMUL R12, R8, R8 ;  /* 0x00000008080c7228 */ /* 0x000fc80000000000 */
[----:B------:R-:W-:-:S04]  /*0760*/  DMUL R26, R26, R24 ;  /* 0x000000181a1a7228 */ /* 0x000fc80000000000 */
[----:B------:R-:W-:-:S08]  /*0770*/  DFMA R12, R4, R4, R12 ;  /* 0x00000004040c722b */ /* 0x000fd0000000000c */
[----:B------:R-:W-:-:S08]  /*0780*/  DFMA R14, R26, R26, R12 ;  /* 0x0000001a1a0e722b */ /* 0x000fd0000000000c */
[----:B------:R-:W-:-:S06]  /*0790*/  DADD R18, R14, 1 ;  /* 0x3ff000000e127429 */ /* 0x000fcc0000000000 */
[----:B------:R-:W1:Y:S04]  /*07a0*/  MUFU.RCP64H R13, R19 ;  /* 0x00000013000d7308 */ /* 0x000e680000001800 */
[----:B------:R-:W-:-:S06]  /*07b0*/  VIADD R12, R19, 0x300402 ;  /* 0x00300402130c7836 */ /* 0x000fcc0000000000 */
[----:B-1----:R-:W-:-:S08]  /*07c0*/  DFMA R20, -R18, R12, 1 ;  /* 0x3ff000001214742b */ /* 0x002fd0000000010c */
[----:B------:R-:W-:Y:S01]  /*07d0*/  DFMA R20, R20, R20, R20 ;  /* 0x000000141414722b */ /* 0x000fe20000000014 */
[----:B------:R-:W-:-:S07]  /*07e0*/  FSETP.GEU.AND P0, PT, |R12|, 5.8789094863358348022e-39, PT ;  /* 0x004004020c00780b */ /* 0x000fce0003f0e200 */
[----:B------:R-:W-:-:S08]  /*07f0*/  DFMA R20, R12, R20, R12 ;  /* 0x000000140c14722b */ /* 0x000fd0000000000c */
[----:B------:R-:W-:-:S08]  /*0800*/  DFMA R22, -R18, R20, 1 ;  /* 0x3ff000001216742b */ /* 0x000fd00000000114 */
[----:B------:R-:W-:Y:S01]  /*0810*/  DFMA R12, R20, R22, R20 ;  /* 0x00000016140c722b */ /* 0x000fe20000000014 */
[----:B0-----:R-:W-:Y:S10]  /*0820*/  @P0 BRA `(.L_x_5) ;  /* 0x0000000000180947 */ /* 0x001ff40003800000 */
[----:B------:R-:W-:Y:S02]  /*0830*/  LOP3.LUT R0, R19, 0x7fffffff, RZ, 0xc0, !PT ;  /* 0x7fffffff13007812 */ /* 0x000fe400078ec0ff */
[----:B------:R-:W-:-:S03]  /*0840*/  MOV R12, 0x870 ;  /* 0x00000870000c7802 */ /* 0x000fc60000000f00 */
[----:B------:R-:W-:-:S07]  /*0850*/  VIADD R0, R0, 0xfff00000 ;  /* 0xfff0000000007836 */ /* 0x000fce0000000000 */
[----:B-----5:R-:W-:Y:S05]  /*0860*/  CALL.REL.NOINC `($__internal_0_$__cuda_sm20_dblrcp_rn_slowpath_v3) ;  /* 0x0000000000747944 */ /* 0x020fea0003c00000 */
[----:B------:R-:W-:Y:S01]  /*0870*/  MOV R12, R20 ;  /* 0x00000014000c7202 */ /* 0x000fe20000000f00 */
[----:B------:R-:W-:-:S07]  /*0880*/  IMAD.MOV.U32 R13, RZ, RZ, R21 ;  /* 0x000000ffff0d7224 */ /* 0x000fce00078e0015 */
.L_x_5:
[----:B------:R-:W-:Y:S05]  /*0890*/  BSYNC.RECONVERGENT B0 ;  /* 0x0000000000007941 */ /* 0x000fea0003800200 */
.L_x_4:
[C---:B-----5:R-:W-:Y:S02]  /*08a0*/  DMUL R24, R10.reuse, R8 ;  /* 0x000000080a187228 */ /* 0x060fe40000000000 */
[----:B------:R-:W-:Y:S02]  /*08b0*/  DMUL R20, R10, R26 ;  /* 0x0000001a0a147228 */ /* 0x000fe40000000000 */
[----:B------:R-:W-:Y:S02]  /*08c0*/  DMUL R22, R6, R4 ;  /* 0x0000000406167228 */ /* 0x000fe40000000000 */
[C---:B------:R-:W-:Y:S02]  /*08d0*/  DMUL R18, R16.reuse, R8 ;  /* 0x0000000810127228 */ /* 0x040fe40000000000 */
[----:B------:R-:W-:Y:S02]  /*08e0*/  DFMA R24, R16, R4, R24 ;  /* 0x000000041018722b */ /* 0x000fe40000000018 */
[----:B------:R-:W-:-:S02]  /*08f0*/  DFMA R20, R6, R8, -R20 ;  /* 0x000000080614722b */ /* 0x000fc40000000814 */
[----:B------:R-:W-:Y:S02]  /*0900*/  DFMA R22, R16, R26, -R22 ;  /* 0x0000001a1016722b */ /* 0x000fe40000000816 */
[----:B------:R-:W-:Y:S02]  /*0910*/  DFMA R18, R10, R4, -R18 ;  /* 0x000000040a12722b */ /* 0x000fe40000000812 */
[----:B------:R-:W-:Y:S02]  /*0920*/  DFMA R24, R6, R26, R24 ;  /* 0x0000001a0618722b */ /* 0x000fe40000000018 */
[----:B------:R-:W-:-:S06]  /*0930*/  DADD R14, -R14, 1 ;  /* 0x3ff000000e0e7429 */ /* 0x000fcc0000000100 */
[-C--:B------:R-:W-:Y:S02]  /*0940*/  DFMA R20, R4, R24.reuse, R20 ;  /* 0x000000180414722b */ /* 0x080fe40000000014 */
[-C--:B------:R-:W-:Y:S02]  /*0950*/  DFMA R22, R8, R24.reuse, R22 ;  /* 0x000000180816722b */ /* 0x080fe40000000016 */
[----:B------:R-:W-:-:S04]  /*0960*/  DFMA R18, R26, R24, R18 ;  /* 0x000000181a12722b */ /* 0x000fc80000000012 */
[----:B------:R-:W-:Y:S02]  /*0970*/  DADD R20, R20, R20 ;  /* 0x0000000014147229 */ /* 0x000fe40000000014 */
[----:B------:R-:W-:Y:S02]  /*0980*/  DADD R22, R22, R22 ;  /* 0x0000000016167229 */ /* 0x000fe40000000016 */
[----:B------:R-:W-:-:S04]  /*0990*/  DADD R18, R18, R18 ;  /* 0x0000000012127229 */ /* 0x000fc80000000012 */
[-C--:B------:R-:W-:Y:S02]  /*09a0*/  DFMA R20, R16, R14.reuse, R20 ;  /* 0x0000000e1014722b */ /* 0x080fe40000000014 */
[-C--:B------:R-:W-:Y:S02]  /*09b0*/  DFMA R22, R10, R14.reuse, R22 ;  /* 0x0000000e0a16722b */ /* 0x080fe40000000016 */
[----:B------:R-:W-:-:S04]  /*09c0*/  DFMA R18, R6, R14, R18 ;  /* 0x0000000e0612722b */ /* 0x000fc80000000012 */
[-C--:B------:R-:W-:Y:S02]  /*09d0*/  DMUL R20, R20, R12.reuse ;  /* 0x0000000c14147228 */ /* 0x080fe40000000000 */
[-C--:B------:R-:W-:Y:S02]  /*09e0*/  DMUL R22, R22, R12.reuse ;  /* 0x0000000c16167228 */ /* 0x080fe40000000000 */
[----:B------:R-:W-:-:S03]  /*09f0*/  DMUL R18, R18, R12 ;  /* 0x0000000c12127228 */ /* 0x000fc60000000000 */
[----:B------:R-:W-:Y:S04]  /*0a00*/  STG.E.64 desc[UR4][R2.64], R20 ;  /* 0x0000001402007986 */ /* 0x000fe8000c101b04 */
[----:B------:R-:W-:Y:S04]  /*0a10*/  STG.E.64 desc[UR4][R2.64+0x8], R22 ;  /* 0x0000081602007986 */ /* 0x000fe8000c101b04 */
[----:B------:R-:W-:Y:S01]  /*0a20*/  STG.E.64 desc[UR4][R2.64+0x10], R18 ;  /* 0x0000101202007986 */ /* 0x000fe2000c101b04 */
[----:B------:R-:W-:Y:S05]  /*0a30*/  EXIT ;  /* 0x000000000000794d */ /* 0x000fea0003800000 */
        .weak           $__internal_0_$__cuda_sm20_dblrcp_rn_slowpath_v3
        .type           $__internal_0_$__cuda_sm20_dblrcp_rn_slowpath_v3,@function
        .size           $__internal_0_$__cuda_sm20_dblrcp_rn_slowpath_v3,($__internal_1_$__cuda_sm20_div_rn_f64_full - $__internal_0_$__cuda_sm20_dblrcp_rn_slowpath_v3)
$__internal_0_$__cuda_sm20_dblrcp_rn_slowpath_v3:
[----:B------:R-:W-:Y:S01]  /*0a40*/  DSETP.GTU.AND P0, PT, |R18|, +INF , PT ;  /* 0x7ff000001200742a */ /* 0x000fe20003f0c200 */
[----:B------:R-:W-:-:S13]  /*0a50*/  BSSY.RECONVERGENT B1, `(.L_x_6) ;  /* 0x0000024000017945 */ /* 0x000fda0003800200 */
[----:B------:R-:W-:Y:S05]  /*0a60*/  @P0 BRA `(.L_x_7) ;  /* 0x0000000000800947 */ /* 0x000fea0003800000 */
[----:B------:R-:W-:-:S05]  /*0a70*/  LOP3.LUT R13, R19, 0x7fffffff, RZ, 0xc0, !PT ;  /* 0x7fffffff130d7812 */ /* 0x000fca00078ec0ff */
[----:B------:R-:W-:-:S05]  /*0a80*/  VIADD R20, R13, 0xffffffff ;  /* 0xffffffff0d147836 */ /* 0x000fca0000000000 */
[----:B------:R-:W-:-:S13]  /*0a90*/  ISETP.GE.U32.AND P0, PT, R20, 0x7fefffff, PT ;  /* 0x7fefffff1400780c */ /* 0x000fda0003f06070 */
[----:B------:R-:W-:Y:S01]  /*0aa0*/  @P0 LOP3.LUT R21, R19, 0x7ff00000, RZ, 0x3c, !PT ;  /* 0x7ff0000013150812 */ /* 0x000fe200078e3cff */
[----:B------:R-:W-:Y:S01]  /*0ab0*/  @P0 IMAD.MOV.U32 R20, RZ, RZ, RZ ;  /* 0x000000ffff140224 */ /* 0x000fe200078e00ff */
[----:B------:R-:W-:Y:S06]  /*0ac0*/  @P0 BRA `(.L_x_8) ;  /* 0x0000000000700947 */ /* 0x000fec0003800000 */
[----:B------:R-:W-:-:S13]  /*0ad0*/  ISETP.GE.U32.AND P0, PT, R13, 0x1000001, PT ;  /* 0x010000010d00780c */ /* 0x000fda0003f06070 */
[----:B------:R-:W-:Y:S05]  /*0ae0*/  @!P0 BRA `(.L_x_9) ;  /* 0x0000000000388947 */ /* 0x000fea0003800000 */
[----:B------:R-:W-:Y:S01]  /*0af0*/  VIADD R21, R19, 0xc0200000 ;  /* 0xc020000013157836 */ /* 0x000fe20000000000 */
[----:B------:R-:W-:Y:S01]  /*0b00*/  MOV R22, R0 ;  /* 0x0000000000167202 */ /* 0x000fe20000000f00 */
[----:B------:R-:W-:Y:S02]  /*0b10*/  IMAD.MOV.U32 R20, RZ, RZ, R18 ;  /* 0x000000ffff147224 */ /* 0x000fe400078e0012 */
[----:B------:R-:W0:Y:S04]  /*0b20*/  MUFU.RCP64H R23, R21 ;  /* 0x0000001500177308 */ /* 0x000e280000001800 */
[----:B0-----:R-:W-:-:S08]  /*0b30*/  DFMA R24, -R20, R22, 1 ;  /* 0x3ff000001418742b */ /* 0x001fd00000000116 */
[----:B------:R-:W-:-:S08]  /*0b40*/  DFMA R24, R24, R24, R24 ;  /* 0x000000181818722b */ /* 0x000fd00000000018 */
[----:B------:R-:W-:-:S08]  /*0b50*/  DFMA R24, R22, R24, R22 ;  /* 0x000000181618722b */ /* 0x000fd00000000016 */
[----:B------:R-:W-:-:S08]  /*0b60*/  DFMA R22, -R20, R24, 1 ;  /* 0x3ff000001416742b */ /* 0x000fd00000000118 */
[----:B------:R-:W-:-:S08]  /*0b70*/  DFMA R22, R24, R22, R24 ;  /* 0x000000161816722b */ /* 0x000fd00000000018 */
[----:B------:R-:W-:-:S08]  /*0b80*/  DMUL R22, R22, 2.2250738585072013831e-308 ;  /* 0x0010000016167828 */ /* 0x000fd00000000000 */
[----:B------:R-:W-:-:S08]  /*0b90*/  DFMA R18, -R18, R22, 1 ;  /* 0x3ff000001212742b */ /* 0x000fd00000000116 */
[----:B------:R-:W-:-:S08]  /*0ba0*/  DFMA R18, R18, R18, R18 ;  /* 0x000000121212722b */ /* 0x000fd00000000012 */
[----:B------:R-:W-:Y:S01]  /*0bb0*/  DFMA R20, R22, R18, R22 ;  /* 0x000000121614722b */ /* 0x000fe20000000016 */
[----:B------:R-:W-:Y:S10]  /*0bc0*/  BRA `(.L_x_8) ;  /* 0x0000000000307947 */ /* 0x000ff40003800000 */
.L_x_9:
[----:B------:R-:W-:Y:S01]  /*0bd0*/  DMUL R18, R18, 8.11296384146066816958e+31 ;  /* 0x4690000012127828 */ /* 0x000fe20000000000 */
[----:B------:R-:W-:-:S05]  /*0be0*/  IMAD.MOV.U32 R20, RZ, RZ, R0 ;  /* 0x000000ffff147224 */ /* 0x000fca00078e0000 */
[----:B------:R-:W0:Y:S02]  /*0bf0*/  MUFU.RCP64H R21, R19 ;  /* 0x0000001300157308 */ /* 0x000e240000001800 */
[----:B0-----:R-:W-:-:S08]  /*0c00*/  DFMA R22, -R18, R20, 1 ;  /* 0x3ff000001216742b */ /* 0x001fd00000000114 */
[----:B------:R-:W-:-:S08]  /*0c10*/  DFMA R22, R22, R22, R22 ;  /* 0x000000161616722b */ /* 0x000fd00000000016 */
[----:B------:R-:W-:-:S08]  /*0c20*/  DFMA R22, R20, R22, R20 ;  /* 0x000000161416722b */ /* 0x000fd00000000014 */
[----:B------:R-:W-:-:S08]  /*0c30*/  DFMA R20, -R18, R22, 1 ;  /* 0x3ff000001214742b */ /* 0x000fd00000000116 */
[----:B------:R-:W-:-:S08]  /*0c40*/  DFMA R20, R22, R20, R22 ;  /* 0x000000141614722b */ /* 0x000fd00000000016 */
[----:B------:R-:W-:Y:S01]  /*0c50*/  DMUL R20, R20, 8.11296384146066816958e+31 ;  /* 0x4690000014147828 */ /* 0x000fe20000000000 */
[----:B------:R-:W-:Y:S10]  /*0c60*/  BRA `(.L_x_8) ;  /* 0x0000000000087947 */ /* 0x000ff40003800000 */
.L_x_7:
[----:B------:R-:W-:Y:S01]  /*0c70*/  LOP3.LUT R21, R19, 0x80000, RZ, 0xfc, !PT ;  /* 0x0008000013157812 */ /* 0x000fe200078efcff */
[----:B------:R-:W-:-:S07]  /*0c80*/  IMAD.MOV.U32 R20, RZ, RZ, R18 ;  /* 0x000000ffff147224 */ /* 0x000fce00078e0012 */
.L_x_8:
[----:B------:R-:W-:Y:S05]  /*0c90*/  BSYNC.RECONVERGENT B1 ;  /* 0x0000000000017941 */ /* 0x000fea0003800200 */
.L_x_6:
[----:B------:R-:W-:-:S04]  /*0ca0*/  IMAD.MOV.U32 R13, RZ, RZ, 0x0 ;  /* 0x00000000ff0d7424 */ /* 0x000fc800078e00ff */
[----:B------:R-:W-:Y:S05]  /*0cb0*/  RET.REL.NODEC R12 `(_Z21cuda_semi_llg_kernelBPdS_S_PfS_S_S_dddid) ;  /* 0xfffffff00cd07950 */ /* 0x000fea0003c3ffff */
        .weak           $__internal_1_$__cuda_sm20_div_rn_f64_full
        .type           $__internal_1_$__cuda_sm20_div_rn_f64_full,@function
        .size           $__internal_1_$__cuda_sm20_div_rn_f64_full,($__internal_2_$__cuda_sm20_dsqrt_rn_f64_mediumpath_v1 - $__internal_1_$__cuda_sm20_div_rn_f64_full)
$__internal_1_$__cuda_sm20_div_rn_f64_full:
[C---:B------:R-:W-:Y:S01]  /*0cc0*/  FSETP.GEU.AND P0, PT, |R25|.reuse, 1.469367938527859385e-39, PT ;  /* 0x001000001900780b */ /* 0x040fe20003f0e200 */
[----:B------:R-:W-:Y:S01]  /*0cd0*/  IMAD.MOV.U32 R10, RZ, RZ, R24 ;  /* 0x000000ffff0a7224 */ /* 0x000fe200078e0018 */
[----:B------:R-:W-:Y:S01]  /*0ce0*/  LOP3.LUT R2, R25, 0x800fffff, RZ, 0xc0, !PT ;  /* 0x800fffff19027812 */ /* 0x000fe200078ec0ff */
[----:B------:R-:W-:Y:S01]  /*0cf0*/  IMAD.MOV.U32 R11, RZ, RZ, R25 ;  /* 0x000000ffff0b7224 */ /* 0x000fe200078e0019 */
[C---:B------:R-:W-:Y:S01]  /*0d00*/  FSETP.GEU.AND P2, PT, |R13|.reuse, 1.469367938527859385e-39, PT ;  /* 0x001000000d00780b */ /* 0x040fe20003f4e200 */
[----:B------:R-:W-:Y:S01]  /*0d10*/  IMAD.MOV.U32 R16, RZ, RZ, 0x1 ;  /* 0x00000001ff107424 */ /* 0x000fe200078e00ff */
[----:B------:R-:W-:Y:S01]  /*0d20*/  LOP3.LUT R3, R2, 0x3ff00000, RZ, 0xfc, !PT ;  /* 0x3ff0000002037812 */ /* 0x000fe200078efcff */
[----:B------:R-:W-:Y:S01]  /*0d30*/  IMAD.MOV.U32 R23, RZ, RZ, 0x1ca00000 ;  /* 0x1ca00000ff177424 */ /* 0x000fe200078e00ff */
[----:B------:R-:W-:Y:S01]  /*0d40*/  MOV R2, R24 ;  /* 0x0000001800027202 */ /* 0x000fe20000000f00 */
[----:B------:R-:W-:Y:S01]  /*0d50*/  BSSY.RECONVERGENT B1, `(.L_x_10) ;  /* 0x0000050000017945 */ /* 0x000fe20003800200 */
[----:B------:R-:W-:-:S02]  /*0d60*/  LOP3.LUT R9, R13, 0x7ff00000, RZ, 0xc0, !PT ;  /* 0x7ff000000d097812 */ /* 0x000fc400078ec0ff */
[----:B------:R-:W-:Y:S01]  /*0d70*/  LOP3.LUT R24, R25, 0x7ff00000, RZ, 0xc0, !PT ;  /* 0x7ff0000019187812 */ /* 0x000fe200078ec0ff */
[----:B------:R-:W-:Y:S02]  /*0d80*/  @!P0 DMUL R2, R10, 8.98846567431157953865e+307 ;  /* 0x7fe000000a028828 */ /* 0x000fe40000000000 */
[----:B------:R-:W-:Y:S01]  /*0d90*/  IMAD.MOV.U32 R25, RZ, RZ, R9 ;  /* 0x000000ffff197224 */ /* 0x000fe200078e0009 */
[----:B------:R-:W-:Y:S02]  /*0da0*/  ISETP.GE.U32.AND P1, PT, R9, R24, PT ;  /* 0x000000180900720c */ /* 0x000fe40003f26070 */
[----:B------:R-:W-:Y:S01]  /*0db0*/  @!P2 LOP3.LUT R18, R11, 0x7ff00000, RZ, 0xc0, !PT ;  /* 0x7ff000000b12a812 */ /* 0x000fe200078ec0ff */
[----:B------:R-:W0:Y:S03]  /*0dc0*/  MUFU.RCP64H R17, R3 ;  /* 0x0000000300117308 */ /* 0x000e260000001800 */
[----:B------:R-:W-:-:S02]  /*0dd0*/  @!P2 ISETP.GE.U32.AND P3, PT, R9, R18, PT ;  /* 0x000000120900a20c */ /* 0x000fc40003f66070 */
[----:B------:R-:W-:Y:S02]  /*0de0*/  @!P0 LOP3.LUT R24, R3, 0x7ff00000, RZ, 0xc0, !PT ;  /* 0x7ff0000003188812 */ /* 0x000fe400078ec0ff */
[----:B------:R-:W-:-:S04]  /*0df0*/  @!P2 SEL R19, R23, 0x63400000, !P3 ;  /* 0x634000001713a807 */ /* 0x000fc80005800000 */
[----:B------:R-:W-:-:S04]  /*0e00*/  @!P2 LOP3.LUT R20, R19, 0x80000000, R13, 0xf8, !PT ;  /* 0x800000001314a812 */ /* 0x000fc800078ef80d */
[----:B------:R-:W-:Y:S01]  /*0e10*/  @!P2 LOP3.LUT R21, R20, 0x100000, RZ, 0xfc, !PT ;  /* 0x001000001415a812 */ /* 0x000fe200078efcff */
[----:B------:R-:W-:Y:S01]  /*0e20*/  @!P2 IMAD.MOV.U32 R20, RZ, RZ, RZ ;  /* 0x000000ffff14a224 */ /* 0x000fe200078e00ff */
[----:B0-----:R-:W-:-:S08]  /*0e30*/  DFMA R14, R16, -R2, 1 ;  /* 0x3ff00000100e742b */ /* 0x001fd00000000802 */
[----:B------:R-:W-:-:S08]  /*0e40*/  DFMA R14, R14, R14, R14 ;  /* 0x0000000e0e0e722b */ /* 0x000fd0000000000e */
[----:B------:R-:W-:Y:S01]  /*0e50*/  DFMA R16, R16, R14, R16 ;  /* 0x0000000e1010722b */ /* 0x000fe20000000010 */
[----:B------:R-:W-:Y:S01]  /*0e60*/  SEL R15, R23, 0x63400000, !P1 ;  /* 0x63400000170f7807 */ /* 0x000fe20004800000 */
[----:B------:R-:W-:-:S03]  /*0e70*/  IMAD.MOV.U32 R14, RZ, RZ, R12 ;  /* 0x000000ffff0e7224 */ /* 0x000fc600078e000c */
[----:B------:R-:W-:-:S03]  /*0e80*/  LOP3.LUT R15, R15, 0x800fffff, R13, 0xf8, !PT ;  /* 0x800fffff0f0f7812 */ /* 0x000fc600078ef80d */
[----:B------:R-:W-:-:S03]  /*0e90*/  DFMA R18, R16, -R2, 1 ;  /* 0x3ff000001012742b */ /* 0x000fc60000000802 */
[----:B------:R-:W-:-:S05]  /*0ea0*/  @!P2 DFMA R14, R14, 2, -R20 ;  /* 0x400000000e0ea82b */ /* 0x000fca0000000814 */
[----:B------:R-:W-:-:S05]  /*0eb0*/  DFMA R18, R16, R18, R16 ;  /* 0x000000121012722b */ /* 0x000fca0000000010 */
[----:B------:R-:W-:-:S03]  /*0ec0*/  @!P2 LOP3.LUT R25, R15, 0x7ff00000, RZ, 0xc0, !PT ;  /* 0x7ff000000f19a812 */ /* 0x000fc600078ec0ff */
[----:B------:R-:W-:Y:S01]  /*0ed0*/  DMUL R16, R18, R14 ;  /* 0x0000000e12107228 */ /* 0x000fe20000000000 */
[----:B------:R-:W-:-:S04]  /*0ee0*/  IADD3 R26, PT, PT, R25, -0x1, RZ ;  /* 0xffffffff191a7810 */ /* 0x000fc80007ffe0ff */
[----:B------:R-:W-:Y:S01]  /*0ef0*/  ISETP.GT.U32.AND P0, PT, R26, 0x7feffffe, PT ;  /* 0x7feffffe1a00780c */ /* 0x000fe20003f04070 */
[----:B------:R-:W-:Y:S02]  /*0f00*/  VIADD R26, R24, 0xffffffff ;  /* 0xffffffff181a7836 */ /* 0x000fe40000000000 */
[----:B------:R-:W-:-:S03]  /*0f10*/  DFMA R20, R16, -R2, R14 ;  /* 0x800000021014722b */ /* 0x000fc6000000000e */
[----:B------:R-:W-:-:S05]  /*0f20*/  ISETP.GT.U32.OR P0, PT, R26, 0x7feffffe, P0 ;  /* 0x7feffffe1a00780c */ /* 0x000fca0000704470 */
[----:B------:R-:W-:-:S08]  /*0f30*/  DFMA R20, R18, R20, R16 ;  /* 0x000000141214722b */ /* 0x000fd00000000010 */
[----:B------:R-:W-:Y:S05]  /*0f40*/  @P0 BRA `(.L_x_11) ;  /* 0x00000000006c0947 */ /* 0x000fea0003800000 */
[----:B------:R-:W-:-:S04]  /*0f50*/  LOP3.LUT R16, R11, 0x7ff00000, RZ, 0xc0, !PT ;  /* 0x7ff000000b107812 */ /* 0x000fc800078ec0ff */
[CC--:B------:R-:W-:Y:S02]  /*0f60*/  VIADDMNMX R12, R9.reuse, -R16.reuse, 0xb9600000, !PT ;  /* 0xb9600000090c7446 */ /* 0x0c0fe40007800910 */
[----:B------:R-:W-:Y:S02]  /*0f70*/  ISETP.GE.U32.AND P0, PT, R9, R16, PT ;  /* 0x000000100900720c */ /* 0x000fe40003f06070 */
[----:B------:R-:W-:Y:S02]  /*0f80*/  VIMNMX R9, PT, PT, R12, 0x46a00000, PT ;  /* 0x46a000000c097848 */ /* 0x000fe40003fe0100 */
[----:B------:R-:W-:-:S05]  /*0f90*/  SEL R12, R23, 0x63400000, !P0 ;  /* 0x63400000170c7807 */ /* 0x000fca0004000000 */
[----:B------:R-:W-:Y:S02]  /*0fa0*/  IMAD.IADD R9, R9, 0x1, -R12 ;  /* 0x0000000109097824 */ /* 0x000fe400078e0a0c */
[----:B------:R-:W-:Y:S02]  /*0fb0*/  IMAD.MOV.U32 R12, RZ, RZ, RZ ;  /* 0x000000ffff0c7224 */ /* 0x000fe400078e00ff */
[----:B------:R-:W-:-:S06]  /*0fc0*/  VIADD R13, R9, 0x7fe00000 ;  /* 0x7fe00000090d7836 */ /* 0x000fcc0000000000 */
[----:B------:R-:W-:-:S10]  /*0fd0*/  DMUL R16, R20, R12 ;  /* 0x0000000c14107228 */ /* 0x000fd40000000000 */
[----:B------:R-:W-:-:S13]  /*0fe0*/  FSETP.GTU.AND P0, PT, |R17|, 1.469367938527859385e-39, PT ;  /* 0x001000001100780b */ /* 0x000fda0003f0c200 */
[----:B------:R-:W-:Y:S05]  /*0ff0*/  @P0 BRA `(.L_x_12) ;  /* 0x0000000000940947 */ /* 0x000fea0003800000 */
[----:B------:R-:W-:Y:S01]  /*1000*/  DFMA R2, R20, -R2, R14 ;  /* 0x800000021402722b */ /* 0x000fe2000000000e */
[----:B------:R-:W-:-:S09]  /*1010*/  IMAD.MOV.U32 R12, RZ, RZ, RZ ;  /* 0x000000ffff0c7224 */ /* 0x000fd200078e00ff */
[C---:B------:R-:W-:Y:S02]  /*1020*/  FSETP.NEU.AND P0, PT, R3.reuse, RZ, PT ;  /* 0x000000ff0300720b */ /* 0x040fe40003f0d000 */
[----:B------:R-:W-:-:S04]  /*1030*/  LOP3.LUT R11, R3, 0x80000000, R11, 0x48, !PT ;  /* 0x80000000030b7812 */ /* 0x000fc800078e480b */
[----:B------:R-:W-:-:S07]  /*1040*/  LOP3.LUT R13, R11, R13, RZ, 0xfc, !PT ;  /* 0x0000000d0b0d7212 */ /* 0x000fce00078efcff */
[----:B------:R-:W-:Y:S05]  /*1050*/  @!P0 BRA `(.L_x_12) ;  /* 0x00000000007c8947 */ /* 0x000fea0003800000 */
[C---:B------:R-:W-:Y:S01]  /*1060*/  IADD3 R3, PT, PT, -R9.reuse, RZ, RZ ;  /* 0x000000ff09037210 */ /* 0x040fe20007ffe1ff */
[----:B------:R-:W-:Y:S01]  /*1070*/  IMAD.MOV.U32 R2, RZ, RZ, RZ ;  /* 0x000000ffff027224 */ /* 0x000fe200078e00ff */
[----:B------:R-:W-:Y:S01]  /*1080*/  DMUL.RP R12, R20, R12 ;  /* 0x0000000c140c7228 */ /* 0x000fe20000008000 */
[----:B------:R-:W-:-:S04]  /*1090*/  IADD3 R9, PT, PT, -R9, -0x43300000, RZ ;  /* 0xbcd0000009097810 */ /* 0x000fc80007ffe1ff */
[----:B------:R-:W-:-:S05]  /*10a0*/  DFMA R2, R16, -R2, R20 ;  /* 0x800000021002722b */ /* 0x000fca0000000014 */
[----:B------:R-:W-:-:S05]  /*10b0*/  LOP3.LUT R11, R13, R11, RZ, 0x3c, !PT ;  /* 0x0000000b0d0b7212 */ /* 0x000fca00078e3cff */
[----:B------:R-:W-:-:S04]  /*10c0*/  FSETP.NEU.AND P0, PT, |R3|, R9, PT ;  /* 0x000000090300720b */ /* 0x000fc80003f0d200 */
[----:B------:R-:W-:Y:S02]  /*10d0*/  FSEL R16, R12, R16, !P0 ;  /* 0x000000100c107208 */ /* 0x000fe40004000000 */
[----:B------:R-:W-:Y:S01]  /*10e0*/  FSEL R17, R11, R17, !P0 ;  /* 0x000000110b117208 */ /* 0x000fe20004000000 */
[----:B------:R-:W-:Y:S06]  /*10f0*/  BRA `(.L_x_12) ;  /* 0x0000000000547947 */ /* 0x000fec0003800000 */
.L_x_11:
[----:B------:R-:W-:-:S14]  /*1100*/  DSETP.NAN.AND P0, PT, R12, R12, PT ;  /* 0x0000000c0c00722a */ /* 0x000fdc0003f08000 */
[----:B------:R-:W-:Y:S05]  /*1110*/  @P0 BRA `(.L_x_13) ;  /* 0x0000000000440947 */ /* 0x000fea0003800000 */
[----:B------:R-:W-:-:S14]  /*1120*/  DSETP.NAN.AND P0, PT, R10, R10, PT ;  /* 0x0000000a0a00722a */ /* 0x000fdc0003f08000 */
[----:B------:R-:W-:Y:S05]  /*1130*/  @P0 BRA `(.L_x_14) ;  /* 0x0000000000300947 */ /* 0x000fea0003800000 */
[----:B------:R-:W-:Y:S01]  /*1140*/  ISETP.NE.AND P0, PT, R25, R24, PT ;  /* 0x000000181900720c */ /* 0x000fe20003f05270 */
[----:B------:R-:W-:Y:S02]  /*1150*/  IMAD.MOV.U32 R16, RZ, RZ, 0x0 ;  /* 0x00000000ff107424 */ /* 0x000fe400078e00ff */
[----:B------:R-:W-:-:S10]  /*1160*/  IMAD.MOV.U32 R17, RZ, RZ, -0x80000 ;  /* 0xfff80000ff117424 */ /* 0x000fd400078e00ff */
[----:B------:R-:W-:Y:S05]  /*1170*/  @!P0 BRA `(.L_x_12) ;  /* 0x0000000000348947 */ /* 0x000fea0003800000 */
[----:B------:R-:W-:Y:S02]  /*1180*/  ISETP.NE.AND P0, PT, R25, 0x7ff00000, PT ;  /* 0x7ff000001900780c */ /* 0x000fe40003f05270 */
[----:B------:R-:W-:Y:S02]  /*1190*/  LOP3.LUT R17, R13, 0x80000000, R11, 0x48, !PT ;  /* 0x800000000d117812 */ /* 0x000fe400078e480b */
[----:B------:R-:W-:-:S13]  /*11a0*/  ISETP.EQ.OR P0, PT, R24, RZ, !P0 ;  /* 0x000000ff1800720c */ /* 0x000fda0004702670 */
[----:B------:R-:W-:Y:S01]  /*11b0*/  @P0 LOP3.LUT R2, R17, 0x7ff00000, RZ, 0xfc, !PT ;  /* 0x7ff0000011020812 */ /* 0x000fe200078efcff */
[----:B------:R-:W-:Y:S02]  /*11c0*/  @!P0 IMAD.MOV.U32 R16, RZ, RZ, RZ ;  /* 0x000000ffff108224 */ /* 0x000fe400078e00ff */
[----:B------:R-:W-:Y:S01]  /*11d0*/  @P0 IMAD.MOV.U32 R16, RZ, RZ, RZ ;  /* 0x000000ffff100224 */ /* 0x000fe200078e00ff */
[----:B------:R-:W-:Y:S01]  /*11e0*/  @P0 MOV R17, R2 ;  /* 0x0000000200110202 */ /* 0x000fe20000000f00 */
[----:B------:R-:W-:Y:S06]  /*11f0*/  BRA `(.L_x_12) ;  /* 0x0000000000147947 */ /* 0x000fec0003800000 */
.L_x_14:
[----:B------:R-:W-:Y:S01]  /*1200*/  LOP3.LUT R17, R11, 0x80000, RZ, 0xfc, !PT ;  /* 0x000800000b117812 */ /* 0x000fe200078efcff */
[----:B------:R-:W-:Y:S01]  /*1210*/  IMAD.MOV.U32 R16, RZ, RZ, R10 ;  /* 0x000000ffff107224 */ /* 0x000fe200078e000a */
[----:B------:R-:W-:Y:S06]  /*1220*/  BRA `(.L_x_12) ;  /* 0x0000000000087947 */ /* 0x000fec0003800000 */
.L_x_13:
[----:B------:R-:W-:Y:S01]  /*1230*/  LOP3.LUT R17, R13, 0x80000, RZ, 0xfc, !PT ;  /* 0x000800000d117812 */ /* 0x000fe200078efcff */
[----:B------:R-:W-:-:S07]  /*1240*/  IMAD.MOV.U32 R16, RZ, RZ, R12 ;  /* 0x000000ffff107224 */ /* 0x000fce00078e000c */
.L_x_12:
[----:B------:R-:W-:Y:S05]  /*1250*/  BSYNC.RECONVERGENT B1 ;  /* 0x0000000000017941 */ /* 0x000fea0003800200 */
.L_x_10:
[----:B------:R-:W-:Y:S02]  /*1260*/  IMAD.MOV.U32 R23, RZ, RZ, 0x0 ;  /* 0x00000000ff177424 */ /* 0x000fe400078e00ff */
[----:B------:R-:W-:Y:S02]  /*1270*/  IMAD.MOV.U32 R2, RZ, RZ, R16 ;  /* 0x000000ffff027224 */ /* 0x000fe400078e0010 */
[----:B------:R-:W-:Y:S01]  /*1280*/  IMAD.MOV.U32 R3, RZ, RZ, R17 ;  /* 0x000000ffff037224 */ /* 0x000fe200078e0011 */
[----:B------:R-:W-:Y:S06]  /*1290*/  RET.REL.NODEC R22 `(_Z21cuda_semi_llg_kernelBPdS_S_PfS_S_S_dddid) ;  /* 0xffffffec16587950 */ /* 0x000fec0003c3ffff */
        .weak           $__internal_2_$__cuda_sm20_dsqrt_rn_f64_mediumpath_v1
        .type           $__internal_2_$__cuda_sm20_dsqrt_rn_f64_mediumpath_v1,@function
        .size           $__internal_2_$__cuda_sm20_dsqrt_rn_f64_mediumpath_v1,(.L_x_42 - $__internal_2_$__cuda_sm20_dsqrt_rn_f64_mediumpath_v1)
$__internal_2_$__cuda_sm20_dsqrt_rn_f64_mediumpath_v1:
[----:B------:R-:W-:Y:S01]  /*12a0*/  ISETP.GE.U32.AND P0, PT, R10, -0x3400000, PT ;  /* 0xfcc000000a00780c */ /* 0x000fe20003f06070 */
[----:B------:R-:W-:Y:S01]  /*12b0*/  BSSY.RECONVERGENT B1, `(.L_x_15) ;  /* 0x0000028000017945 */ /* 0x000fe20003800200 */
[----:B------:R-:W-:Y:S01]  /*12c0*/  MOV R19, R17 ;  /* 0x0000001100137202 */ /* 0x000fe20000000f00 */
[----:B------:R-:W-:Y:S02]  /*12d0*/  IMAD.MOV.U32 R16, RZ, RZ, R9 ;  /* 0x000000ffff107224 */ /* 0x000fe400078e0009 */
[----:B------:R-:W-:Y:S02]  /*12e0*/  IMAD.MOV.U32 R17, RZ, RZ, R3 ;  /* 0x000000ffff117224 */ /* 0x000fe400078e0003 */
[----:B------:R-:W-:Y:S02]  /*12f0*/  IMAD.MOV.U32 R10, RZ, RZ, R14 ;  /* 0x000000ffff0a7224 */ /* 0x000fe400078e000e */
[----:B------:R-:W-:-:S04]  /*1300*/  IMAD.MOV.U32 R11, RZ, RZ, R15 ;  /* 0x000000ffff0b7224 */ /* 0x000fc800078e000f */
[----:B------:R-:W-:Y:S05]  /*1310*/  @!P0 BRA `(.L_x_16) ;  /* 0x0000000000208947 */ /* 0x000fea0003800000 */
[----:B------:R-:W-:-:S10]  /*1320*/  DFMA.RM R10, R10, R18, R12 ;  /* 0x000000120a0a722b */ /* 0x000fd4000000400c */
[----:B------:R-:W-:-:S05]  /*1330*/  IADD3 R14, P0, PT, R10, 0x1, RZ ;  /* 0x000000010a0e7810 */ /* 0x000fca0007f1e0ff */
[----:B------:R-:W-:-:S06]  /*1340*/  IMAD.X R15, RZ, RZ, R11, P0 ;  /* 0x000000ffff0f7224 */ /* 0x000fcc00000e060b */
[----:B------:R-:W-:-:S08]  /*1350*/  DFMA.RP R12, -R10, R14, R16 ;  /* 0x0000000e0a0c722b */ /* 0x000fd00000008110 */
[----:B------:R-:W-:-:S06]  /*1360*/  DSETP.GT.AND P0, PT, R12, RZ, PT ;  /* 0x000000ff0c00722a */ /* 0x000fcc0003f04000 */
[----:B------:R-:W-:Y:S02]  /*1370*/  FSEL R10, R14, R10, P0 ;  /* 0x0000000a0e0a7208 */ /* 0x000fe40000000000 */
[----:B------:R-:W-:Y:S01]  /*1380*/  FSEL R11, R15, R11, P0 ;  /* 0x0000000b0f0b7208 */ /* 0x000fe20000000000 */
[----:B------:R-:W-:Y:S06]  /*1390*/  BRA `(.L_x_17) ;  /* 0x0000000000647947 */ /* 0x000fec0003800000 */
.L_x_16:
[----:B------:R-:W-:-:S14]  /*13a0*/  DSETP.NE.AND P0, PT, R16, RZ, PT ;  /* 0x000000ff1000722a */ /* 0x000fdc0003f05000 */
[----:B------:R-:W-:Y:S05]  /*13b0*/  @!P0 BRA `(.L_x_18) ;  /* 0x0000000000588947 */ /* 0x000fea0003800000 */
[----:B------:R-:W-:-:S13]  /*13c0*/  ISETP.GE.AND P0, PT, R17, RZ, PT ;  /* 0x000000ff1100720c */ /* 0x000fda0003f06270 */
[----:B------:R-:W-:Y:S01]  /*13d0*/  @!P0 MOV R10, 0x0 ;  /* 0x00000000000a8802 */ /* 0x000fe20000000f00 */
[----:B------:R-:W-:Y:S01]  /*13e0*/  @!P0 IMAD.MOV.U32 R11, RZ, RZ, -0x80000 ;  /* 0xfff80000ff0b8424 */ /* 0x000fe200078e00ff */
[----:B------:R-:W-:Y:S06]  /*13f0*/  @!P0 BRA `(.L_x_17) ;  /* 0x00000000004c8947 */ /* 0x000fec0003800000 */
[----:B------:R-:W-:-:S13]  /*1400*/  ISETP.GT.AND P0, PT, R17, 0x7fefffff, PT ;  /* 0x7fefffff1100780c */ /* 0x000fda0003f04270 */
[----:B------:R-:W-:Y:S05]  /*1410*/  @P0 BRA `(.L_x_18) ;  /* 0x0000000000400947 */ /* 0x000fea0003800000 */
[----:B------:R-:W-:Y:S01]  /*1420*/  DMUL R10, R16, 8.11296384146066816958e+31 ;  /* 0x46900000100a7828 */ /* 0x000fe20000000000 */
[----:B------:R-:W-:Y:S02]  /*1430*/  IMAD.MOV.U32 R12, RZ, RZ, RZ ;  /* 0x000000ffff0c7224 */ /* 0x000fe400078e00ff */
[----:B------:R-:W-:Y:S02]  /*1440*/  IMAD.MOV.U32 R16, RZ, RZ, 0x0 ;  /* 0x00000000ff107424 */ /* 0x000fe400078e00ff */
[----:B------:R-:W-:Y:S01]  /*1450*/  IMAD.MOV.U32 R17, RZ, RZ, 0x3fd80000 ;  /* 0x3fd80000ff117424 */ /* 0x000fe200078e00ff */
[----:B------:R-:W0:Y:S02]  /*1460*/  MUFU.RSQ64H R13, R11 ;  /* 0x0000000b000d7308 */ /* 0x000e240000001c00 */
[----:B0-----:R-:W-:-:S08]  /*1470*/  DMUL R14, R12, R12 ;  /* 0x0000000c0c0e7228 */ /* 0x001fd00000000000 */
[----:B------:R-:W-:-:S08]  /*1480*/  DFMA R14, R10, -R14, 1 ;  /* 0x3ff000000a0e742b */ /* 0x000fd0000000080e */
[----:B------:R-:W-:Y:S02]  /*1490*/  DFMA R16, R14, R16, 0.5 ;  /* 0x3fe000000e10742b */ /* 0x000fe40000000010 */
[----:B------:R-:W-:-:S08]  /*14a0*/  DMUL R14, R12, R14 ;  /* 0x0000000e0c0e7228 */ /* 0x000fd00000000000 */
[----:B------:R-:W-:-:S08]  /*14b0*/  DFMA R14, R16, R14, R12 ;  /* 0x0000000e100e722b */ /* 0x000fd0000000000c */
[----:B------:R-:W-:Y:S02]  /*14c0*/  DMUL R12, R10, R14 ;  /* 0x0000000e0a0c7228 */ /* 0x000fe40000000000 */
[----:B------:R-:W-:-:S06]  /*14d0*/  VIADD R15, R15, 0xfff00000 ;  /* 0xfff000000f0f7836 */ /* 0x000fcc0000000000 */
[----:B------:R-:W-:-:S08]  /*14e0*/  DFMA R16, R12, -R12, R10 ;  /* 0x8000000c0c10722b */ /* 0x000fd0000000000a */
[----:B------:R-:W-:-:S10]  /*14f0*/  DFMA R10, R14, R16, R12 ;  /* 0x000000100e0a722b */ /* 0x000fd4000000000c */
[----:B------:R-:W-:Y:S01]  /*1500*/  IADD3 R11, PT, PT, R11, -0x3500000, RZ ;  /* 0xfcb000000b0b7810 */ /* 0x000fe20007ffe0ff */
[----:B------:R-:W-:Y:S06]  /*1510*/  BRA `(.L_x_17) ;  /* 0x0000000000047947 */ /* 0x000fec0003800000 */
.L_x_18:
[----:B------:R-:W-:-:S11]  /*1520*/  DADD R10, R16, R16 ;  /* 0x00000000100a7229 */ /* 0x000fd60000000010 */
.L_x_17:
[----:B------:R-:W-:Y:S05]  /*1530*/  BSYNC.RECONVERGENT B1 ;  /* 0x0000000000017941 */ /* 0x000fea0003800200 */
.L_x_15:
[----:B------:R-:W-:Y:S02]  /*1540*/  IMAD.MOV.U32 R3, RZ, RZ, 0x0 ;  /* 0x00000000ff037424 */ /* 0x000fe400078e00ff */
[----:B------:R-:W-:Y:S02]  /*1550*/  IMAD.MOV.U32 R20, RZ, RZ, R10 ;  /* 0x000000ffff147224 */ /* 0x000fe400078e000a */
[----:B------:R-:W-:Y:S01]  /*1560*/  IMAD.MOV.U32 R21, RZ, RZ, R11 ;  /* 0x000000ffff157224 */ /* 0x000fe200078e000b */
[----:B------:R-:W-:Y:S06]  /*1570*/  RET.REL.NODEC R2 `(_Z21cuda_semi_llg_kernelBPdS_S_PfS_S_S_dddid) ;  /* 0xffffffe802a07950 */ /* 0x000fec0003c3ffff */
.L_x_19:
[----:B------:R-:W-:-:S00]  /*1580*/  BRA `(.L_x_19) ;  /* 0xfffffffc00fc7947 */ /* 0x000fc0000383ffff */
[----:B------:R-:W-:-:S00]  /*1590*/  NOP ;  /* 0x0000000000007918 */ /* 0x000fc00000000000 */
        /* <DEDUP_REMOVED lines=14> */
.L_x_42:


//--------------------- .text._Z21cuda_semi_llg_kernelAPdS_PfS_S_S_dddid --------------------------
	.section	.text._Z21cuda_semi_llg_kernelAPdS_PfS_S_S_dddid,"ax",@progbits
	.align	128
        .global         _Z21cuda_semi_llg_kernelAPdS_PfS_S_S_dddid
        .type           _Z21cuda_semi_llg_kernelAPdS_PfS_S_S_dddid,@function
        .size           _Z21cuda_semi_llg_kernelAPdS_PfS_S_S_dddid,(.L_x_45 - _Z21cuda_semi_llg_kernelAPdS_PfS_S_S_dddid)
        .other          _Z21cuda_semi_llg_kernelAPdS_PfS_S_S_dddid,@"STO_CUDA_ENTRY STV_DEFAULT"
_Z21cuda_semi_llg_kernelAPdS_PfS_S_S_dddid:
.text._Z21cuda_semi_llg_kernelAPdS_PfS_S_S_dddid:
        /* <DEDUP_REMOVED lines=37> */
[----:B------:R-:W-:Y:S05]  /*0250*/  CALL.REL.NOINC `($__internal_4_$__cuda_sm20_div_rn_f64_full) ;  /* 0x0000000800907944 */ /* 0x000fea0003c00000 */
.L_x_21:
[----:B------:R-:W-:Y:S05]  /*0260*/  BSYNC.RECONVERGENT B0 ;  /* 0x0000000000007941 */ /* 0x000fea0003800200 */
.L_x_20:
        /* <DEDUP_REMOVED lines=17> */
[----:B------:R-:W-:Y:S01]  /*0380*/  IMAD.MOV.U32 R9, RZ, RZ, R2 ;  /* 0x000000ffff097224 */ /* 0x000fe200078e0002 */
[----:B------:R-:W-:-:S07]  /*0390*/  MOV R2, 0x3b0 ;  /* 0x000003b000027802 */ /* 0x000fce0000000f00 */
[----:B------:R-:W-:Y:S05]  /*03a0*/  CALL.REL.NOINC `($__internal_5_$__cuda_sm20_dsqrt_rn_f64_mediumpath_v1) ;  /* 0x0000000c00b47944 */ /* 0x000fea0003c00000 */
.L_x_23:
[----:B------:R-:W-:Y:S05]  /*03b0*/  BSYNC.RECONVERGENT B0 ;  /* 0x0000000000007941 */ /* 0x000fea0003800200 */
.L_x_22:
[----:B------:R-:W0:Y:S01]  /*03c0*/  LDC R9, c[0x0][0x3c8] ;  /* 0x0000f200ff097b82 */ /* 0x000e220000000800 */
[----:B------:R-:W1:Y:S01]  /*03d0*/  LDCU.128 UR8, c[0x0][0x3b0] ;  /* 0x00007600ff0877ac */ /* 0x000e620008000c00 */
[----:B------:R-:W2:Y:S06]  /*03e0*/  LDCU.64 UR6, c[0x0][0x3c0] ;  /* 0x00007800ff0677ac */ /* 0x000eac0008000a00 */
[----:B------:R-:W3:Y:S08]  /*03f0*/  LDC.64 R26, c[0x0][0x390] ;  /* 0x0000e400ff1a7b82 */ /* 0x000ef00000000a00 */
[----:B------:R-:W4:Y:S01]  /*0400*/  LDC.64 R14, c[0x0][0x388] ;  /* 0x0000e200ff0e7b82 */ /* 0x000f220000000a00 */
[----:B0-----:R-:W-:Y:S01]  /*0410*/  IADD3.X R29, PT, PT, R8, R9, RZ, PT, !PT ;  /* 0x00000009081d7210 */ /* 0x001fe20003ffe4ff */
[----:B------:R-:W-:-:S06]  /*0420*/  IMAD R9, R9, 0x2, R8 ;  /* 0x0000000209097824 */ /* 0x000fcc00078e0208 */
[----:B------:R-:W0:Y:S01]  /*0430*/  LDC.64 R16, c[0x0][0x3a0] ;  /* 0x0000e800ff107b82 */ /* 0x000e220000000a00 */
[----:B------:R-:W-:Y:S02]  /*0440*/  VIADD R9, R9, 0x2 ;  /* 0x0000000209097836 */ /* 0x000fe40000000000 */
[----:B---3--:R-:W-:-:S05]  /*0450*/  IMAD.WIDE R2, R8, 0x4, R26 ;  /* 0x0000000408027825 */ /* 0x008fca00078e021a */
[----:B------:R-:W3:Y:S01]  /*0460*/  LDC.64 R22, c[0x0][0x380] ;  /* 0x0000e000ff167b82 */ /* 0x000ee20000000a00 */
[--C-:B------:R-:W-:Y:S01]  /*0470*/  IMAD.WIDE R28, R29, 0x4, R26.reuse ;  /* 0x000000041d1c7825 */ /* 0x100fe200078e021a */
[----:B------:R-:W5:Y:S03]  /*0480*/  LDG.E R12, desc[UR4][R2.64] ;  /* 0x00000004020c7981 */ /* 0x000f66000c1e1900 */
[----:B------:R-:W-:Y:S02]  /*0490*/  IMAD.WIDE R26, R9, 0x4, R26 ;  /* 0x00000004091a7825 */ /* 0x000fe400078e021a */
[----:B------:R-:W2:Y:S04]  /*04a0*/  LDG.E R28, desc[UR4][R28.64] ;  /* 0x000000041c1c7981 */ /* 0x000ea8000c1e1900 */
[----:B------:R-:W2:Y:S01]  /*04b0*/  LDG.E R26, desc[UR4][R26.64] ;  /* 0x000000041a1a7981 */ /* 0x000ea2000c1e1900 */
[----:B----4-:R-:W-:-:S05]  /*04c0*/  IMAD.WIDE R14, R0, 0x8, R14 ;  /* 0x00000008000e7825 */ /* 0x010fca00078e020e */
[----:B------:R-:W4:Y:S01]  /*04d0*/  LDG.E.64 R2, desc[UR4][R14.64+0x10] ;  /* 0x000010040e027981 */ /* 0x000f22000c1e1b00 */
[----:B0-----:R-:W-:-:S03]  /*04e0*/  IMAD.WIDE R16, R8, 0x8, R16 ;  /* 0x0000000808107825 */ /* 0x001fc600078e0210 */
[----:B------:R-:W4:Y:S04]  /*04f0*/  LDG.E.64 R8, desc[UR4][R14.64+0x8] ;  /* 0x000008040e087981 */ /* 0x000f28000c1e1b00 */
[----:B------:R-:W4:Y:S01]  /*0500*/  LDG.E.64 R16, desc[UR4][R16.64] ;  /* 0x0000000410107981 */ /* 0x000f22000c1e1b00 */
[----:B---3--:R-:W-:-:S03]  /*0510*/  IMAD.WIDE R22, R0, 0x8, R22 ;  /* 0x0000000800167825 */ /* 0x008fc600078e0216 */
[----:B------:R-:W3:Y:S04]  /*0520*/  LDG.E.64 R14, desc[UR4][R14.64] ;  /* 0x000000040e0e7981 */ /* 0x000ee8000c1e1b00 */
[----:B------:R-:W3:Y:S04]  /*0530*/  LDG.E.64 R20, desc[UR4][R22.64] ;  /* 0x0000000416147981 */ /* 0x000ee8000c1e1b00 */
[----:B------:R-:W3:Y:S01]  /*0540*/  LDG.E.64 R18, desc[UR4][R22.64+0x10] ;  /* 0x0000100416127981 */ /* 0x000ee2000c1e1b00 */
[----:B-----5:R-:W1:Y:S08]  /*0550*/  F2F.F64.F32 R12, R12 ;  /* 0x0000000c000c7310 */ /* 0x020e700000201800 */
[----:B--2---:R-:W0:Y:S08]  /*0560*/  F2F.F64.F32 R24, R28 ;  /* 0x0000001c00187310 */ /* 0x004e300000201800 */
[----:B------:R-:W2:Y:S01]  /*0570*/  F2F.F64.F32 R26, R26 ;  /* 0x0000001a001a7310 */ /* 0x000ea20000201800 */
[----:B-1----:R-:W-:-:S02]  /*0580*/  DFMA R12, R12, R10, UR8 ;  /* 0x000000080c0c7e2b */ /* 0x002fc4000800000a */
[-C--:B0-----:R-:W-:Y:S02]  /*0590*/  DFMA R24, R24, R10.reuse, UR10 ;  /* 0x0000000a18187e2b */ /* 0x081fe4000800000a */
[----:B--2---:R-:W-:Y:S01]  /*05a0*/  DFMA R28, R26, R10, UR6 ;  /* 0x000000061a1c7e2b */ /* 0x004fe2000800000a */
[----:B------:R-:W2:Y:S07]  /*05b0*/  LDG.E.64 R10, desc[UR4][R22.64+0x8] ;  /* 0x00000804160a7981 */ /* 0x000eae000c1e1b00 */
[C---:B----4-:R-:W-:Y:S01]  /*05c0*/  DFMA R28, R6.reuse, R28, R2 ;  /* 0x0000001c061c722b */ /* 0x050fe20000000002 */
[----:B------:R-:W0:Y:S01]  /*05d0*/  LDC.64 R2, c[0x0][0x3d0] ;  /* 0x0000f400ff027b82 */ /* 0x000e220000000a00 */
[----:B------:R-:W-:-:S02]  /*05e0*/  DFMA R8, R6, R24, R8 ;  /* 0x000000180608722b */ /* 0x000fc40000000008 */
[----:B---3--:R-:W-:-:S04]  /*05f0*/  DFMA R12, R6, R12, R14 ;  /* 0x0000000c060c722b */ /* 0x008fc8000000000e */
[C---:B------:R-:W-:Y:S02]  /*0600*/  DMUL R28, R16.reuse, R28 ;  /* 0x0000001c101c7228 */ /* 0x040fe40000000000 */
[----:B------:R-:W-:Y:S02]  /*0610*/  DMUL R6, R16, R8 ;  /* 0x0000000810067228 */ /* 0x000fe40000000000 */
[----:B------:R-:W-:-:S04]  /*0620*/  DMUL R16, R12, R16 ;  /* 0x000000100c107228 */ /* 0x000fc80000000000 */
[----:B------:R-:W-:Y:S02]  /*0630*/  DMUL R12, R28, R20 ;  /* 0x000000141c0c7228 */ /* 0x000fe40000000000 */
[----:B------:R-:W-:-:S06]  /*0640*/  DMUL R8, R6, R18 ;  /* 0x0000001206087228 */ /* 0x000fcc0000000000 */
[----:B------:R-:W-:Y:S02]  /*0650*/  DFMA R14, R16, R18, -R12 ;  /* 0x00000012100e722b */ /* 0x000fe4000000080c */
[----:B0-----:R-:W-:-:S06]  /*0660*/  DMUL R12, R2, -0.5 ;  /* 0xbfe00000020c7828 */ /* 0x001fcc0000000000 */
[----:B------:R-:W-:Y:S01]  /*0670*/  DFMA R14, R4, R14, R6 ;  /* 0x0000000e040e722b */ /* 0x000fe20000000006 */
[----:B------:R-:W-:Y:S01]  /*0680*/  BSSY.RECONVERGENT B0, `(.L_x_24) ;  /* 0x000001c000007945 */ /* 0x000fe20003800200 */
[-C--:B--2---:R-:W-:Y:S02]  /*0690*/  DMUL R2, R16, R10.reuse ;  /* 0x0000000a10027228 */ /* 0x084fe40000000000 */
[----:B------:R-:W-:-:S06]  /*06a0*/  DFMA R8, R28, R10, -R8 ;  /* 0x0000000a1c08722b */ /* 0x000fcc0000000808 */
[----:B------:R-:W-:Y:S02]  /*06b0*/  DFMA R6, R6, R20, -R2 ;  /* 0x000000140606722b */ /* 0x000fe40000000802 */
[----:B------:R-:W-:Y:S02]  /*06c0*/  DFMA R8, R4, R8, R16 ;  /* 0x000000080408722b */ /* 0x000fe40000000010 */
[----:B------:R-:W-:-:S04]  /*06d0*/  DMUL R2, R12, R14 ;  /* 0x0000000e0c027228 */ /* 0x000fc80000000000 */
[----:B------:R-:W-:Y:S02]  /*06e0*/  DFMA R6, R4, R6, R28 ;  /* 0x000000060406722b */ /* 0x000fe4000000001c */
[----:B------:R-:W-:Y:S02]  /*06f0*/  DMUL R4, R12, R8 ;  /* 0x000000080c047228 */ /* 0x000fe40000000000 */
[----:B------:R-:W-:-:S04]  /*0700*/  DMUL R8, R2, R2 ;  /* 0x0000000202087228 */ /* 0x000fc80000000000 */
[----:B------:R-:W-:-:S04]  /*0710*/  DMUL R12, R12, R6 ;  /* 0x000000060c0c7228 */ /* 0x000fc80000000000 */
[----:B------:R-:W-:-:S08]  /*0720*/  DFMA R8, R4, R4, R8 ;  /* 0x000000040408722b */ /* 0x000fd00000000008 */
[----:B------:R-:W-:-:S08]  /*0730*/  DFMA R8, R12, R12, R8 ;  /* 0x0000000c0c08722b */ /* 0x000fd00000000008 */
[----:B------:R-:W-:-:S06]  /*0740*/  DADD R14, R8, 1 ;  /* 0x3ff00000080e7429 */ /* 0x000fcc0000000000 */
[----:B------:R-:W0:Y:S04]  /*0750*/  MUFU.RCP64H R7, R15 ;  /* 0x0000000f00077308 */ /* 0x000e280000001800 */
[----:B------:R-:W-:-:S06]  /*0760*/  VIADD R6, R15, 0x300402 ;  /* 0x003004020f067836 */ /* 0x000fcc0000000000 */
[----:B0-----:R-:W-:-:S08]  /*0770*/  DFMA R16, -R14, R6, 1 ;  /* 0x3ff000000e10742b */ /* 0x001fd00000000106 */
[----:B------:R-:W-:Y:S01]  /*0780*/  DFMA R16, R16, R16, R16 ;  /* 0x000000101010722b */ /* 0x000fe20000000010 */
[----:B------:R-:W-:-:S07]  /*0790*/  FSETP.GEU.AND P0, PT, |R6|, 5.8789094863358348022e-39, PT ;  /* 0x004004020600780b */ /* 0x000fce0003f0e200 */
[----:B------:R-:W-:-:S08]  /*07a0*/  DFMA R16, R6, R16, R6 ;  /* 0x000000100610722b */ /* 0x000fd00000000006 */
[----:B------:R-:W-:-:S08]  /*07b0*/  DFMA R24, -R14, R16, 1 ;  /* 0x3ff000000e18742b */ /* 0x000fd00000000110 */
[----:B------:R-:W-:Y:S01]  /*07c0*/  DFMA R6, R16, R24, R16 ;  /* 0x000000181006722b */ /* 0x000fe20000000010 */
[----:B------:R-:W-:Y:S10]  /*07d0*/  @P0 BRA `(.L_x_25) ;  /* 0x0000000000180947 */ /* 0x000ff40003800000 */
[----:B------:R-:W-:Y:S02]  /*07e0*/  LOP3.LUT R0, R15, 0x7fffffff, RZ, 0xc0, !PT ;  /* 0x7fffffff0f007812 */ /* 0x000fe400078ec0ff */
[----:B------:R-:W-:-:S03]  /*07f0*/  MOV R6, 0x820 ;  /* 0x0000082000067802 */ /* 0x000fc60000000f00 */
[----:B------:R-:W-:-:S07]  /*0800*/  VIADD R0, R0, 0xfff00000 ;  /* 0xfff0000000007836 */ /* 0x000fce0000000000 */
[----:B------:R-:W-:Y:S05]  /*0810*/  CALL.REL.NOINC `($__internal_3_$__cuda_sm20_dblrcp_rn_slowpath_v3) ;  /* 0x0000000000807944 */ /* 0x000fea0003c00000 */
[----:B------:R-:W-:Y:S02]  /*0820*/  IMAD.MOV.U32 R6, RZ, RZ, R16 ;  /* 0x000000ffff067224 */ /* 0x000fe400078e0010 */
[----:B------:R-:W-:-:S07]  /*0830*/  IMAD.MOV.U32 R7, RZ, RZ, R17 ;  /* 0x000000ffff077224 */ /* 0x000fce00078e0011 */
.L_x_25:
[----:B------:R-:W-:Y:S05]  /*0840*/  BSYNC.RECONVERGENT B0 ;  /* 0x0000000000007941 */ /* 0x000fea0003800200 */
.L_x_24:
[C---:B------:R-:W-:Y:S02]  /*0850*/  DMUL R26, R10.reuse, R2 ;  /* 0x000000020a1a7228 */ /* 0x040fe40000000000 */
        /* <DEDUP_REMOVED lines=18> */
[-C--:B------:R-:W-:Y:S02]  /*0980*/  DFMA R16, R16, R6.reuse, R20 ;  /* 0x000000061010722b */ /* 0x080fe40000000014 */
[-C--:B------:R-:W-:Y:S02]  /*0990*/  DFMA R24, R24, R6.reuse, R10 ;  /* 0x000000061818722b */ /* 0x080fe4000000000a */
[----:B------:R-:W-:-:S04]  /*09a0*/  DFMA R14, R14, R6, R18 ;  /* 0x000000060e0e722b */ /* 0x000fc80000000012 */
[----:B------:R-:W-:Y:S02]  /*09b0*/  DMUL R16, R16, 0.5 ;  /* 0x3fe0000010107828 */ /* 0x000fe40000000000 */
[----:B------:R-:W-:Y:S02]  /*09c0*/  DMUL R24, R24, 0.5 ;  /* 0x3fe0000018187828 */ /* 0x000fe40000000000 */
[----:B------:R-:W-:-:S03]  /*09d0*/  DMUL R14, R14, 0.5 ;  /* 0x3fe000000e0e7828 */ /* 0x000fc60000000000 */
[----:B------:R-:W-:Y:S04]  /*09e0*/  STG.E.64 desc[UR4][R22.64], R16 ;  /* 0x0000001016007986 */ /* 0x000fe8000c101b04 */
[----:B------:R-:W-:Y:S04]  /*09f0*/  STG.E.64 desc[UR4][R22.64+0x8], R24 ;  /* 0x0000081816007986 */ /* 0x000fe8000c101b04 */
[----:B------:R-:W-:Y:S01]  /*0a00*/  STG.E.64 desc[UR4][R22.64+0x10], R14 ;  /* 0x0000100e16007986 */ /* 0x000fe2000c101b04 */
[----:B------:R-:W-:Y:S05]  /*0a10*/  EXIT ;  /* 0x000000000000794d */ /* 0x000fea0003800000 */
        .weak           $__internal_3_$__cuda_sm20_dblrcp_rn_slowpath_v3
        .type           $__internal_3_$__cuda_sm20_dblrcp_rn_slowpath_v3,@function
        .size           $__internal_3_$__cuda_sm20_dblrcp_rn_slowpath_v3,($__internal_4_$__cuda_sm20_div_rn_f64_full - $__internal_3_$__cuda_sm20_dblrcp_rn_slowpath_v3)
$__internal_3_$__cuda_sm20_dblrcp_rn_slowpath_v3:
[----:B------:R-:W-:Y:S01]  /*0a20*/  DSETP.GTU.AND P0, PT, |R14|, +INF , PT ;  /* 0x7ff000000e00742a */ /* 0x000fe20003f0c200 */
[----:B------:R-:W-:-:S13]  /*0a30*/  BSSY.RECONVERGENT B1, `(.L_x_26) ;  /* 0x0000024000017945 */ /* 0x000fda0003800200 */
[----:B------:R-:W-:Y:S05]  /*0a40*/  @P0 BRA `(.L_x_27) ;  /* 0x0000000000800947 */ /* 0x000fea0003800000 */
[----:B------:R-:W-:-:S04]  /*0a50*/  LOP3.LUT R7, R15, 0x7fffffff, RZ, 0xc0, !PT ;  /* 0x7fffffff0f077812 */ /* 0x000fc800078ec0ff */
[----:B------:R-:W-:-:S04]  /*0a60*/  IADD3 R16, PT, PT, R7, -0x1, RZ ;  /* 0xffffffff07107810 */ /* 0x000fc80007ffe0ff */
[----:B------:R-:W-:-:S13]  /*0a70*/  ISETP.GE.U32.AND P0, PT, R16, 0x7fefffff, PT ;  /* 0x7fefffff1000780c */ /* 0x000fda0003f06070 */
[----:B------:R-:W-:Y:S01]  /*0a80*/  @P0 LOP3.LUT R17, R15, 0x7ff00000, RZ, 0x3c, !PT ;  /* 0x7ff000000f110812 */ /* 0x000fe200078e3cff */
[----:B------:R-:W-:Y:S01]  /*0a90*/  @P0 IMAD.MOV.U32 R16, RZ, RZ, RZ ;  /* 0x000000ffff100224 */ /* 0x000fe200078e00ff */
[----:B------:R-:W-:Y:S06]  /*0aa0*/  @P0 BRA `(.L_x_28) ;  /* 0x0000000000700947 */ /* 0x000fec0003800000 */
[----:B------:R-:W-:-:S13]  /*0ab0*/  ISETP.GE.U32.AND P0, PT, R7, 0x1000001, PT ;  /* 0x010000010700780c */ /* 0x000fda0003f06070 */
[----:B------:R-:W-:Y:S05]  /*0ac0*/  @!P0 BRA `(.L_x_29) ;  /* 0x0000000000388947 */ /* 0x000fea0003800000 */
[----:B------:R-:W-:Y:S02]  /*0ad0*/  VIADD R17, R15, 0xc0200000 ;  /* 0xc02000000f117836 */ /* 0x000fe40000000000 */
[----:B------:R-:W-:Y:S02]  /*0ae0*/  IMAD.MOV.U32 R16, RZ, RZ, R14 ;  /* 0x000000ffff107224 */ /* 0x000fe400078e000e */
[----:B------:R-:W0:Y:S01]  /*0af0*/  MUFU.RCP64H R25, R17 ;  /* 0x0000001100197308 */ /* 0x000e220000001800 */
[----:B------:R-:W-:-:S06]  /*0b00*/  IMAD.MOV.U32 R24, RZ, RZ, R0 ;  /* 0x000000ffff187224 */ /* 0x000fcc00078e0000 */
        /* <DEDUP_REMOVED lines=10> */
.L_x_29:
        /* <DEDUP_REMOVED lines=10> */
.L_x_27:
[----:B------:R-:W-:Y:S01]  /*0c50*/  LOP3.LUT R17, R15, 0x80000, RZ, 0xfc, !PT ;  /* 0x000800000f117812 */ /* 0x000fe200078efcff */
[----:B------:R-:W-:-:S07]  /*0c60*/  IMAD.MOV.U32 R16, RZ, RZ, R14 ;  /* 0x000000ffff107224 */ /* 0x000fce00078e000e */
.L_x_28:
[----:B------:R-:W-:Y:S05]  /*0c70*/  BSYNC.RECONVERGENT B1 ;  /* 0x0000000000017941 */ /* 0x000fea0003800200 */
.L_x_26:
[----:B------:R-:W-:-:S04]  /*0c80*/  MOV R7, 0x0 ;  /* 0x0000000000077802 */ /* 0x000fc80000000f00 */
[----:B------:R-:W-:Y:S05]  /*0c90*/  RET.REL.NODEC R6 `(_Z21cuda_semi_llg_kernelAPdS_PfS_S_S_dddid) ;  /* 0xfffffff006d87950 */ /* 0x000fea0003c3ffff */
        .weak           $__internal_4_$__cuda_sm20_div_rn_f64_full
        .type           $__internal_4_$__cuda_sm20_div_rn_f64_full,@function
        .size           $__internal_4_$__cuda_sm20_div_rn_f64_full,($__internal_5_$__cuda_sm20_dsqrt_rn_f64_mediumpath_v1 - $__internal_4_$__cuda_sm20_div_rn_f64_full)
$__internal_4_$__cuda_sm20_div_rn_f64_full:
[C---:B------:R-:W-:Y:S01]  /*0ca0*/  FSETP.GEU.AND P0, PT, |R25|.reuse, 1.469367938527859385e-39, PT ;  /* 0x001000001900780b */ /* 0x040fe20003f0e200 */
[--C-:B------:R-:W-:Y:S01]  /*0cb0*/  IMAD.MOV.U32 R10, RZ, RZ, R24.reuse ;  /* 0x000000ffff0a7224 */ /* 0x100fe200078e0018 */
[----:B------:R-:W-:Y:S01]  /*0cc0*/  LOP3.LUT R2, R25, 0x800fffff, RZ, 0xc0, !PT ;  /* 0x800fffff19027812 */ /* 0x000fe200078ec0ff */
[----:B------:R-:W-:Y:S01]  /*0cd0*/  IMAD.MOV.U32 R11, RZ, RZ, R25 ;  /* 0x000000ffff0b7224 */ /* 0x000fe200078e0019 */
[C---:B------:R-:W-:Y:S01]  /*0ce0*/  FSETP.GEU.AND P2, PT, |R13|.reuse, 1.469367938527859385e-39, PT ;  /* 0x001000000d00780b */ /* 0x040fe20003f4e200 */
[----:B------:R-:W-:Y:S01]  /*0cf0*/  IMAD.MOV.U32 R16, RZ, RZ, 0x1 ;  /* 0x00000001ff107424 */ /* 0x000fe200078e00ff */
[----:B------:R-:W-:Y:S01]  /*0d00*/  LOP3.LUT R3, R2, 0x3ff00000, RZ, 0xfc, !PT ;  /* 0x3ff0000002037812 */ /* 0x000fe200078efcff */
[----:B------:R-:W-:Y:S01]  /*0d10*/  IMAD.MOV.U32 R2, RZ, RZ, R24 ;  /* 0x000000ffff027224 */ /* 0x000fe200078e0018 */
[----:B------:R-:W-:Y:S01]  /*0d20*/  LOP3.LUT R9, R13, 0x7ff00000, RZ, 0xc0, !PT ;  /* 0x7ff000000d097812 */ /* 0x000fe200078ec0ff */
[----:B------:R-:W-:Y:S01]  /*0d30*/  IMAD.MOV.U32 R23, RZ, RZ, 0x1ca00000 ;  /* 0x1ca00000ff177424 */ /* 0x000fe200078e00ff */
[----:B------:R-:W-:Y:S01]  /*0d40*/  LOP3.LUT R24, R25, 0x7ff00000, RZ, 0xc0, !PT ;  /* 0x7ff0000019187812 */ /* 0x000fe200078ec0ff */
[----:B------:R-:W-:Y:S02]  /*0d50*/  BSSY.RECONVERGENT B1, `(.L_x_30) ;  /* 0x000004e000017945 */ /* 0x000fe40003800200 */
[----:B------:R-:W-:Y:S01]  /*0d60*/  @!P0 DMUL R2, R10, 8.98846567431157953865e+307 ;  /* 0x7fe000000a028828 */ /* 0x000fe20000000000 */
[----:B------:R-:W-:Y:S01]  /*0d70*/  ISETP.GE.U32.AND P1, PT, R9, R24, PT ;  /* 0x000000180900720c */ /* 0x000fe20003f26070 */
[----:B------:R-:W-:-:S02]  /*0d80*/  IMAD.MOV.U32 R25, RZ, RZ, R9 ;  /* 0x000000ffff197224 */ /* 0x000fc400078e0009 */
[----:B------:R-:W-:Y:S02]  /*0d90*/  @!P2 LOP3.LUT R18, R11, 0x7ff00000, RZ, 0xc0, !PT ;  /* 0x7ff000000b12a812 */ /* 0x000fe400078ec0ff */
[----:B------:R-:W0:Y:S02]  /*0da0*/  MUFU.RCP64H R17, R3 ;  /* 0x0000000300117308 */ /* 0x000e240000001800 */
[----:B------:R-:W-:Y:S02]  /*0db0*/  @!P2 ISETP.GE.U32.AND P3, PT, R9, R18, PT ;  /* 0x000000120900a20c */ /* 0x000fe40003f66070 */
[----:B------:R-:W-:Y:S02]  /*0dc0*/  @!P0 LOP3.LUT R24, R3, 0x7ff00000, RZ, 0xc0, !PT ;  /* 0x7ff0000003188812 */ /* 0x000fe400078ec0ff */
[----:B------:R-:W-:-:S04]  /*0dd0*/  @!P2 SEL R19, R23, 0x63400000, !P3 ;  /* 0x634000001713a807 */ /* 0x000fc80005800000 */
[----:B------:R-:W-:-:S04]  /*0de0*/  @!P2 LOP3.LUT R20, R19, 0x80000000, R13, 0xf8, !PT ;  /* 0x800000001314a812 */ /* 0x000fc800078ef80d */
[----:B------:R-:W-:Y:S02]  /*0df0*/  @!P2 LOP3.LUT R21, R20, 0x100000, RZ, 0xfc, !PT ;  /* 0x001000001415a812 */ /* 0x000fe400078efcff */
[----:B------:R-:W-:Y:S01]  /*0e00*/  @!P2 MOV R20, RZ ;  /* 0x000000ff0014a202 */ /* 0x000fe20000000f00 */
        /* <DEDUP_REMOVED lines=10> */
[----:B------:R-:W-:Y:S02]  /*0eb0*/  DMUL R16, R18, R14 ;  /* 0x0000000e12107228 */ /* 0x000fe40000000000 */
[----:B------:R-:W-:-:S05]  /*0ec0*/  VIADD R26, R25, 0xffffffff ;  /* 0xffffffff191a7836 */ /* 0x000fca0000000000 */
[----:B------:R-:W-:Y:S01]  /*0ed0*/  ISETP.GT.U32.AND P0, PT, R26, 0x7feffffe, PT ;  /* 0x7feffffe1a00780c */ /* 0x000fe20003f04070 */
[----:B------:R-:W-:Y:S01]  /*0ee0*/  VIADD R26, R24, 0xffffffff ;  /* 0xffffffff181a7836 */ /* 0x000fe20000000000 */
[----:B------:R-:W-:-:S04]  /*0ef0*/  DFMA R20, R16, -R2, R14 ;  /* 0x800000021014722b */ /* 0x000fc8000000000e */
[----:B------:R-:W-:-:S04]  /*0f00*/  ISETP.GT.U32.OR P0, PT, R26, 0x7feffffe, P0 ;  /* 0x7feffffe1a00780c */ /* 0x000fc80000704470 */
[----:B------:R-:W-:-:S09]  /*0f10*/  DFMA R20, R18, R20, R16 ;  /* 0x000000141214722b */ /* 0x000fd20000000010 */
        /* <DEDUP_REMOVED lines=13> */
[----:B------:R-:W-:-:S09]  /*0ff0*/  MOV R12, RZ ;  /* 0x000000ff000c7202 */ /* 0x000fd20000000f00 */
[C---:B------:R-:W-:Y:S02]  /*1000*/  FSETP.NEU.AND P0, PT, R3.reuse, RZ, PT ;  /* 0x000000ff0300720b */ /* 0x040fe40003f0d000 */
[----:B------:R-:W-:-:S04]  /*1010*/  LOP3.LUT R11, R3, 0x80000000, R11, 0x48, !PT ;  /* 0x80000000030b7812 */ /* 0x000fc800078e480b */
[----:B------:R-:W-:-:S07]  /*1020*/  LOP3.LUT R13, R11, R13, RZ, 0xfc, !PT ;  /* 0x0000000d0b0d7212 */ /* 0x000fce00078efcff */
[----:B------:R-:W-:Y:S05]  /*1030*/  @!P0 BRA `(.L_x_32) ;  /* 0x00000000007c8947 */ /* 0x000fea0003800000 */
[----:B------:R-:W-:Y:S01]  /*1040*/  IMAD.MOV R3, RZ, RZ, -R9 ;  /* 0x000000ffff037224 */ /* 0x000fe200078e0a09 */
[----:B------:R-:W-:Y:S01]  /*1050*/  DMUL.RP R12, R20, R12 ;  /* 0x0000000c140c7228 */ /* 0x000fe20000008000 */
[----:B------:R-:W-:Y:S01]  /*1060*/  IMAD.MOV.U32 R2, RZ, RZ, RZ ;  /* 0x000000ffff027224 */ /* 0x000fe200078e00ff */
[----:B------:R-:W-:-:S05]  /*1070*/  IADD3 R9, PT, PT, -R9, -0x43300000, RZ ;  /* 0xbcd0000009097810 */ /* 0x000fca0007ffe1ff */
[----:B------:R-:W-:-:S03]  /*1080*/  DFMA R2, R16, -R2, R20 ;  /* 0x800000021002722b */ /* 0x000fc60000000014 */
[----:B------:R-:W-:-:S07]  /*1090*/  LOP3.LUT R11, R13, R11, RZ, 0x3c, !PT ;  /* 0x0000000b0d0b7212 */ /* 0x000fce00078e3cff */
[----:B------:R-:W-:-:S04]  /*10a0*/  FSETP.NEU.AND P0, PT, |R3|, R9, PT ;  /* 0x000000090300720b */ /* 0x000fc80003f0d200 */
[----:B------:R-:W-:Y:S02]  /*10b0*/  FSEL R16, R12, R16, !P0 ;  /* 0x000000100c107208 */ /* 0x000fe40004000000 */
[----:B------:R-:W-:Y:S01]  /*10c0*/  FSEL R17, R11, R17, !P0 ;  /* 0x000000110b117208 */ /* 0x000fe20004000000 */
[----:B------:R-:W-:Y:S06]  /*10d0*/  BRA `(.L_x_32) ;  /* 0x0000000000547947 */ /* 0x000fec0003800000 */
.L_x_31:
        /* <DEDUP_REMOVED lines=16> */
.L_x_34:
[----:B------:R-:W-:Y:S01]  /*11e0*/  LOP3.LUT R17, R11, 0x80000, RZ, 0xfc, !PT ;  /* 0x000800000b117812 */ /* 0x000fe200078efcff */
[----:B------:R-:W-:Y:S01]  /*11f0*/  IMAD.MOV.U32 R16, RZ, RZ, R10 ;  /* 0x000000ffff107224 */ /* 0x000fe200078e000a */
[----:B------:R-:W-:Y:S06]  /*1200*/  BRA `(.L_x_32) ;  /* 0x0000000000087947 */ /* 0x000fec0003800000 */
.L_x_33:
[----:B------:R-:W-:Y:S01]  /*1210*/  LOP3.LUT R17, R13, 0x80000, RZ, 0xfc, !PT ;  /* 0x000800000d117812 */ /* 0x000fe200078efcff */
[----:B------:R-:W-:-:S07]  /*1220*/  IMAD.MOV.U32 R16, RZ, RZ, R12 ;  /* 0x000000ffff107224 */ /* 0x000fce00078e000c */
.L_x_32:
[----:B------:R-:W-:Y:S05]  /*1230*/  BSYNC.RECONVERGENT B1 ;  /* 0x0000000000017941 */ /* 0x000fea0003800200 */
.L_x_30:
[----:B------:R-:W-:Y:S02]  /*1240*/  IMAD.MOV.U32 R23, RZ, RZ, 0x0 ;  /* 0x00000000ff177424 */ /* 0x000fe400078e00ff */
[----:B------:R-:W-:Y:S02]  /*1250*/  IMAD.MOV.U32 R2, RZ, RZ, R16 ;  /* 0x000000ffff027224 */ /* 0x000fe400078e0010 */
[----:B------:R-:W-:Y:S01]  /*1260*/  IMAD.MOV.U32 R3, RZ, RZ, R17 ;  /* 0x000000ffff037224 */ /* 0x000fe200078e0011 */
[----:B------:R-:W-:Y:S06]  /*1270*/  RET.REL.NODEC R22 `(_Z21cuda_semi_llg_kernelAPdS_PfS_S_S_dddid) ;  /* 0xffffffec16607950 */ /* 0x000fec0003c3ffff */
        .weak           $__internal_5_$__cuda_sm20_dsqrt_rn_f64_mediumpath_v1
        .type           $__internal_5_$__cuda_sm20_dsqrt_rn_f64_mediumpath_v1,@function
        .size           $__internal_5_$__cuda_sm20_dsqrt_rn_f64_mediumpath_v1,(.L_x_45 - $__internal_5_$__cuda_sm20_dsqrt_rn_f64_mediumpath_v1)
$__internal_5_$__cuda_sm20_dsqrt_rn_f64_mediumpath_v1:
[----:B------:R-:W-:Y:S01]  /*1280*/  ISETP.GE.U32.AND P0, PT, R12, -0x3400000, PT ;  /* 0xfcc000000c00780c */ /* 0x000fe20003f06070 */
[----:B------:R-:W-:Y:S01]  /*1290*/  BSSY.RECONVERGENT B1, `(.L_x_35) ;  /* 0x0000028000017945 */ /* 0x000fe20003800200 */
[----:B------:R-:W-:Y:S01]  /*12a0*/  IMAD.MOV.U32 R18, RZ, RZ, R20 ;  /* 0x000000ffff127224 */ /* 0x000fe200078e0014 */
[----:B------:R-:W-:Y:S01]  /*12b0*/  MOV R12, R9 ;  /* 0x00000009000c7202 */ /* 0x000fe20000000f00 */
[----:B------:R-:W-:Y:S02]  /*12c0*/  IMAD.MOV.U32 R13, RZ, RZ, R3 ;  /* 0x000000ffff0d7224 */ /* 0x000fe400078e0003 */
[----:B------:R-:W-:Y:S02]  /*12d0*/  IMAD.MOV.U32 R10, RZ, RZ, R16 ;  /* 0x000000ffff0a7224 */ /* 0x000fe400078e0010 */
[----:B------:R-:W-:-:S05]  /*12e0*/  IMAD.MOV.U32 R11, RZ, RZ, R17 ;  /* 0x000000ffff0b7224 */ /* 0x000fca00078e0011 */
        /* <DEDUP_REMOVED lines=9> */
.L_x_36:
[----:B------:R-:W-:-:S14]  /*1380*/  DSETP.NE.AND P0, PT, R12, RZ, PT ;  /* 0x000000ff0c00722a */ /* 0x000fdc0003f05000 */
[----:B------:R-:W-:Y:S05]  /*1390*/  @!P0 BRA `(.L_x_38) ;  /* 0x0000000000588947 */ /* 0x000fea0003800000 */
[----:B------:R-:W-:-:S13]  /*13a0*/  ISETP.GE.AND P0, PT, R13, RZ, PT ;  /* 0x000000ff0d00720c */ /* 0x000fda0003f06270 */
[----:B------:R-:W-:Y:S02]  /*13b0*/  @!P0 IMAD.MOV.U32 R10, RZ, RZ, 0x0 ;  /* 0x00000000ff0a8424 */ /* 0x000fe400078e00ff */
[----:B------:R-:W-:Y:S01]  /*13c0*/  @!P0 IMAD.MOV.U32 R11, RZ, RZ, -0x80000 ;  /* 0xfff80000ff0b8424 */ /* 0x000fe200078e00ff */
[----:B------:R-:W-:Y:S06]  /*13d0*/  @!P0 BRA `(.L_x_37) ;  /* 0x00000000004c8947 */ /* 0x000fec0003800000 */
[----:B------:R-:W-:-:S13]  /*13e0*/  ISETP.GT.AND P0, PT, R13, 0x7fefffff, PT ;  /* 0x7fefffff0d00780c */ /* 0x000fda0003f04270 */
[----:B------:R-:W-:Y:S05]  /*13f0*/  @P0 BRA `(.L_x_38) ;  /* 0x0000000000400947 */ /* 0x000fea0003800000 */
[----:B------:R-:W-:Y:S01]  /*1400*/  DMUL R10, R12, 8.11296384146066816958e+31 ;  /* 0x469000000c0a7828 */ /* 0x000fe20000000000 */
[----:B------:R-:W-:Y:S01]  /*1410*/  IMAD.MOV.U32 R16, RZ, RZ, 0x0 ;  /* 0x00000000ff107424 */ /* 0x000fe200078e00ff */
[----:B------:R-:W-:Y:S01]  /*1420*/  MOV R12, RZ ;  /* 0x000000ff000c7202 */ /* 0x000fe20000000f00 */
[----:B------:R-:W-:-:S03]  /*1430*/  IMAD.MOV.U32 R17, RZ, RZ, 0x3fd80000 ;  /* 0x3fd80000ff117424 */ /* 0x000fc600078e00ff */
        /* <DEDUP_REMOVED lines=10> */
[----:B------:R-:W-:Y:S01]  /*14e0*/  VIADD R11, R11, 0xfcb00000 ;  /* 0xfcb000000b0b7836 */ /* 0x000fe20000000000 */
[----:B------:R-:W-:Y:S06]  /*14f0*/  BRA `(.L_x_37) ;  /* 0x0000000000047947 */ /* 0x000fec0003800000 */
.L_x_38:
[----:B------:R-:W-:-:S11]  /*1500*/  DADD R10, R12, R12 ;  /* 0x000000000c0a7229 */ /* 0x000fd6000000000c */
.L_x_37:
[----:B------:R-:W-:Y:S05]  /*1510*/  BSYNC.RECONVERGENT B1 ;  /* 0x0000000000017941 */ /* 0x000fea0003800200 */
.L_x_35:
[----:B------:R-:W-:-:S04]  /*1520*/  IMAD.MOV.U32 R3, RZ, RZ, 0x0 ;  /* 0x00000000ff037424 */ /* 0x000fc800078e00ff */
[----:B------:R-:W-:Y:S05]  /*1530*/  RET.REL.NODEC R2 `(_Z21cuda_semi_llg_kernelAPdS_PfS_S_S_dddid) ;  /* 0xffffffe802b07950 */ /* 0x000fea0003c3ffff */
.L_x_39:
        /* <DEDUP_REMOVED lines=12> */
.L_x_45:


//--------------------- .nv.shared.reserved.0     --------------------------
	.section	.nv.shared.reserved.0,"aw",@nobits
	.weak		__nv_reservedSMEM_offset_0_alias
	.size		__nv_reservedSMEM_offset_0_alias, 0, 64
	.other		__nv_reservedSMEM_offset_0_alias,@"STO_CUDA_RESERVED_SHARED STV_DEFAULT"
__nv_reservedSMEM_offset_0_alias:
	.zero		0
	.zero		64


//--------------------- .nv.constant0._Z21cuda_semi_llg_kernelBPdS_S_PfS_S_S_dddid --------------------------
	.section	.nv.constant0._Z21cuda_semi_llg_kernelBPdS_S_PfS_S_S_dddid,"a",@progbits
	.sectionflags	@""
	.align	4
.nv.constant0._Z21cuda_semi_llg_kernelBPdS_S_PfS_S_S_dddid:
	.zero		992


//--------------------- .nv.constant0._Z21cuda_semi_llg_kernelAPdS_PfS_S_S_dddid --------------------------
	.section	.nv.constant0._Z21cuda_semi_llg_kernelAPdS_PfS_S_S_dddid,"a",@progbits
	.sectionflags	@""
	.align	4
.nv.constant0._Z21cuda_semi_llg_kernelAPdS_PfS_S_S_dddid:
	.zero		984


//--------------------- SYMBOLS --------------------------

	.type		.nv.reservedSmem.offset0,@object
	.size		.nv.reservedSmem.offset0,0x4
